	.headerflags	@"EF_CUDA_TEXMODE_UNIFIED EF_CUDA_64BIT_ADDRESS EF_CUDA_SM86 EF_CUDA_VIRTUAL_SM(EF_CUDA_SM86)"
	.elftype	@"ET_EXEC"


//--------------------- .nv.info                  --------------------------
	.section	.nv.info,"",@"SHT_CUDA_INFO"
	.align	4


	//----- nvinfo : EIATTR_REGCOUNT
	.align		4
        /*0000*/ 	.byte	0x04, 0x2f
        /*0002*/ 	.short	(.L_1 - .L_0)
	.align		4
.L_0:
        /*0004*/ 	.word	index@(triton_mm)
        /*0008*/ 	.word	0x00000060


	//----- nvinfo : EIATTR_MAX_STACK_SIZE
	.align		4
.L_1:
        /*000c*/ 	.byte	0x04, 0x23
        /*000e*/ 	.short	(.L_3 - .L_2)
	.align		4
.L_2:
        /*0010*/ 	.word	index@(triton_mm)
        /*0014*/ 	.word	0x00000000


	//----- nvinfo : EIATTR_MIN_STACK_SIZE
	.align		4
.L_3:
        /*0018*/ 	.byte	0x04, 0x12
        /*001a*/ 	.short	(.L_5 - .L_4)
	.align		4
.L_4:
        /*001c*/ 	.word	index@(triton_mm)
        /*0020*/ 	.word	0x00000000


	//----- nvinfo : EIATTR_FRAME_SIZE
	.align		4
.L_5:
        /*0024*/ 	.byte	0x04, 0x11
        /*0026*/ 	.short	(.L_7 - .L_6)
	.align		4
.L_6:
        /*0028*/ 	.word	index@(triton_mm)
        /*002c*/ 	.word	0x00000000
.L_7:


//--------------------- .nv.info.triton_mm        --------------------------
	.section	.nv.info.triton_mm,"",@"SHT_CUDA_INFO"
	.align	4


	//----- nvinfo : EIATTR_CUDA_API_VERSION
	.align		4
        /*0000*/ 	.byte	0x04, 0x37
        /*0002*/ 	.short	(.L_9 - .L_8)
.L_8:
        /*0004*/ 	.word	0x0000007b


	//----- nvinfo : EIATTR_SW2861232_WAR
	.align		4
.L_9:
        /*0008*/ 	.byte	0x01, 0x35
	.zero		2


	//----- nvinfo : EIATTR_PARAM_CBANK
	.align		4
        /*000c*/ 	.byte	0x04, 0x0a
        /*000e*/ 	.short	(.L_11 - .L_10)
	.align		4
.L_10:
        /*0010*/ 	.word	index@(.nv.constant0.triton_mm)
        /*0014*/ 	.short	0x0160
        /*0016*/ 	.short	0x001c


	//----- nvinfo : EIATTR_CBANK_PARAM_SIZE
	.align		4
.L_11:
        /*0018*/ 	.byte	0x03, 0x19
        /*001a*/ 	.short	0x001c


	//----- nvinfo : EIATTR_KPARAM_INFO
	.align		4
        /*001c*/ 	.byte	0x04, 0x17
        /*001e*/ 	.short	(.L_13 - .L_12)
.L_12:
        /*0020*/ 	.word	0x00000000
        /*0024*/ 	.short	0x0003
        /*0026*/ 	.short	0x0018
        /*0028*/ 	.byte	0x00, 0xf0, 0x11, 0x00


	//----- nvinfo : EIATTR_KPARAM_INFO
	.align		4
.L_13:
        /*002c*/ 	.byte	0x04, 0x17
        /*002e*/ 	.short	(.L_15 - .L_14)
.L_14:
        /*0030*/ 	.word	0x00000000
        /*0034*/ 	.short	0x0002
        /*0036*/ 	.short	0x0010
        /*0038*/ 	.byte	0x00, 0xf0, 0x21, 0x00


	//----- nvinfo : EIATTR_KPARAM_INFO
	.align		4
.L_15:
        /*003c*/ 	.byte	0x04, 0x17
        /*003e*/ 	.short	(.L_17 - .L_16)
.L_16:
        /*0040*/ 	.word	0x00000000
        /*0044*/ 	.short	0x0001
        /*0046*/ 	.short	0x0008
        /*0048*/ 	.byte	0x00, 0xf0, 0x21, 0x00


	//----- nvinfo : EIATTR_KPARAM_INFO
	.align		4
.L_17:
        /*004c*/ 	.byte	0x04, 0x17
        /*004e*/ 	.short	(.L_19 - .L_18)
.L_18:
        /*0050*/ 	.word	0x00000000
        /*0054*/ 	.short	0x0000
        /*0056*/ 	.short	0x0000
        /*0058*/ 	.byte	0x00, 0xf0, 0x21, 0x00


	//----- nvinfo : EIATTR_MAXREG_COUNT
	.align		4
.L_19:
        /*005c*/ 	.byte	0x03, 0x1b
        /*005e*/ 	.short	0x00ff


	//----- nvinfo : EIATTR_EXIT_INSTR_OFFSETS
	.align		4
        /*0060*/ 	.byte	0x04, 0x1c
        /*0062*/ 	.short	(.L_21 - .L_20)


	//   ....[0]....
.L_20:
        /*0064*/ 	.word	0x00000040


	//   ....[1]....
        /*0068*/ 	.word	0x00006670


	//   ....[2]....
        /*006c*/ 	.word	0x000066c0


	//----- nvinfo : EIATTR_MAX_THREADS
	.align		4
.L_21:
        /*0070*/ 	.byte	0x04, 0x05
        /*0072*/ 	.short	(.L_23 - .L_22)
.L_22:
        /*0074*/ 	.word	0x00000080
        /*0078*/ 	.word	0x00000001
        /*007c*/ 	.word	0x00000001
.L_23:


//--------------------- .nv.rel.action            --------------------------
	.section	.nv.rel.action,"",@"SHT_CUDA_RELOCINFO"
	.align	8
	.sectionentsize	8
        /*0000*/ 	.byte	0x73, 0x00, 0x00, 0x00, 0x00, 0x00, 0x00, 0x00, 0x00, 0x00, 0x00, 0x11, 0x25, 0x00, 0x05, 0x36


//--------------------- .nv.constant0.triton_mm   --------------------------
	.section	.nv.constant0.triton_mm,"a",@progbits
	.align	4
.nv.constant0.triton_mm:
	.zero		380


//--------------------- .text.triton_mm           --------------------------
	.section	.text.triton_mm,"ax",@progbits
	.sectionflags	@"SHF_BARRIERS=1"
	.sectioninfo	@"SHI_REGISTERS=96"
	.align	128
        .global         triton_mm
        .type           triton_mm,@function
        .size           triton_mm,(.L_x_3 - triton_mm)
        .other          triton_mm,@"STO_CUDA_ENTRY STV_DEFAULT"
triton_mm:
.text.triton_mm:
[----:B------:R-:W-:-:S02]  /*0000*/  MOV R1, c[0x0][0x28] ;  /* 0x00000a0000017a02 */ /* 0x000fc40000000f00 */
[----:B------:R-:W-:-:S05]  /*0010*/  MOV R10, c[0x0][0x178] ;  /* 0x00005e00000a7a02 */ /* 0x000fca0000000f00 */
[----:B------:R-:W-:-:S05]  /*0020*/  IMAD R0, R10, 0x2198, RZ ;  /* 0x000021980a007824 */ /* 0x000fca00078e02ff */
[----:B------:R-:W-:-:S13]  /*0030*/  ISETP.NE.AND P0, PT, R0, RZ, PT ;  /* 0x000000ff0000720c */ /* 0x000fda0003f05270 */
[----:B------:R-:W-:Y:S05]  /*0040*/  @!P0 EXIT ;  /* 0x000000000000894d */ /* 0x000fea0003800000 */
[----:B------:R-:W1:Y:S01]  /*0050*/  S2R R8, SR_CTAID.X ;  /* 0x0000000000087919 */ /* 0x000e620000002500 */
[----:B------:R-:W-:Y:S01]  /*0060*/  IMAD R10, R10, 0x32, RZ ;  /* 0x000000320a0a7824 */ /* 0x000fe200078e02ff */
[----:B------:R-:W-:-:S04]  /*0070*/  ULDC.64 UR4, c[0x0][0x118] ;  /* 0x0000460000047ab9 */ /* 0x000fc80000000a00 */
[----:B------:R-:W-:-:S04]  /*0080*/  IADD3 R0, R10, 0x1f, RZ ;  /* 0x0000001f0a007810 */ /* 0x000fc80007ffe0ff */
[----:B------:R-:W-:-:S04]  /*0090*/  SHF.R.S32.HI R3, RZ, 0x1f, R0 ;  /* 0x0000001fff037819 */ /* 0x000fc80000011400 */
[----:B------:R-:W-:Y:S01]  /*00a0*/  LEA.HI R3, R3, R0, RZ, 0x5 ;  /* 0x0000000003037211 */ /* 0x000fe200078f28ff */
[C---:B-1----:R-:W-:Y:S01]  /*00b0*/  IMAD.HI R2, R8.reuse, 0x2aaaaaab, RZ ;  /* 0x2aaaaaab08027827 */ /* 0x042fe200078e02ff */
[----:B------:R-:W-:Y:S02]  /*00c0*/  IABS R9, R8 ;  /* 0x0000000800097213 */ /* 0x000fe40000000000 */
[----:B------:R-:W-:Y:S02]  /*00d0*/  ISETP.GE.AND P1, PT, R8, RZ, PT ;  /* 0x000000ff0800720c */ /* 0x000fe40003f26270 */
[----:B------:R-:W-:-:S04]  /*00e0*/  SHF.R.U32.HI R5, RZ, 0x1f, R2 ;  /* 0x0000001fff057819 */ /* 0x000fc80000011602 */
[----:B------:R-:W-:-:S04]  /*00f0*/  LEA.HI.SX32 R5, R2, R5, 0x1d ;  /* 0x0000000502057211 */ /* 0x000fc800078feaff */
[C---:B------:R-:W-:Y:S01]  /*0100*/  SHF.L.U32 R0, R5.reuse, 0x3, RZ ;  /* 0x0000000305007819 */ /* 0x040fe200000006ff */
[----:B------:R-:W-:-:S03]  /*0110*/  IMAD R13, R5, -0x30, R8 ;  /* 0xffffffd0050d7824 */ /* 0x000fc600078e0208 */
[----:B------:R-:W-:Y:S02]  /*0120*/  LEA.HI.SX32 R3, R3, -R0, 0x1b ;  /* 0x8000000003037211 */ /* 0x000fe400078fdaff */
[----:B------:R-:W-:Y:S02]  /*0130*/  IABS R8, R13 ;  /* 0x0000000d00087213 */ /* 0x000fe40000000000 */
[----:B------:R-:W-:-:S04]  /*0140*/  IMNMX R4, R3, 0x8, PT ;  /* 0x0000000803047817 */ /* 0x000fc80003800200 */
[-C--:B------:R-:W-:Y:S02]  /*0150*/  IABS R15, R4.reuse ;  /* 0x00000004000f7213 */ /* 0x080fe40000000000 */
[-C--:B------:R-:W-:Y:S02]  /*0160*/  IABS R11, R4.reuse ;  /* 0x00000004000b7213 */ /* 0x080fe40000000000 */
[----:B------:R-:W1:Y:S01]  /*0170*/  I2F.RP R6, R15 ;  /* 0x0000000f00067306 */ /* 0x000e620000209400 */
[----:B------:R-:W-:Y:S02]  /*0180*/  LOP3.LUT R5, RZ, R4, RZ, 0x33, !PT ;  /* 0x00000004ff057212 */ /* 0x000fe400078e33ff */
[----:B------:R-:W-:-:S05]  /*0190*/  IADD3 R17, RZ, -R11, RZ ;  /* 0x8000000bff117210 */ /* 0x000fca0007ffe0ff */
[----:B-1----:R-:W1:Y:S02]  /*01a0*/  MUFU.RCP R6, R6 ;  /* 0x0000000600067308 */ /* 0x002e640000001000 */
[----:B-1----:R-:W-:-:S06]  /*01b0*/  IADD3 R2, R6, 0xffffffe, RZ ;  /* 0x0ffffffe06027810 */ /* 0x002fcc0007ffe0ff */
[----:B------:R1:W2:Y:S02]  /*01c0*/  F2I.FTZ.U32.TRUNC.NTZ R3, R2 ;  /* 0x0000000200037305 */ /* 0x0002a4000021f000 */
[----:B-1----:R-:W-:Y:S02]  /*01d0*/  MOV R2, RZ ;  /* 0x000000ff00027202 */ /* 0x002fe40000000f00 */
[----:B--2---:R-:W-:-:S05]  /*01e0*/  IADD3 R12, RZ, -R3, RZ ;  /* 0x80000003ff0c7210 */ /* 0x004fca0007ffe0ff */
[----:B------:R-:W-:Y:S01]  /*01f0*/  IMAD R7, R12, R15, RZ ;  /* 0x0000000f0c077224 */ /* 0x000fe200078e02ff */
[----:B------:R-:W-:-:S03]  /*0200*/  IABS R12, R10 ;  /* 0x0000000a000c7213 */ /* 0x000fc60000000000 */
[----:B------:R-:W-:Y:S01]  /*0210*/  IMAD.HI.U32 R7, R3, R7, R2 ;  /* 0x0000000703077227 */ /* 0x000fe200078e0002 */
[----:B------:R-:W-:Y:S02]  /*0220*/  MOV R3, R9 ;  /* 0x0000000900037202 */ /* 0x000fe40000000f00 */
[----:B------:R-:W-:Y:S01]  /*0230*/  MOV R11, R12 ;  /* 0x0000000c000b7202 */ /* 0x000fe20000000f00 */
[----:B------:R-:W1:Y:S02]  /*0240*/  S2R R9, SR_TID.X ;  /* 0x0000000000097919 */ /* 0x000e640000002100 */
[----:B------:R-:W-:Y:S01]  /*0250*/  IMAD.HI.U32 R2, R7, R3, RZ ;  /* 0x0000000307027227 */ /* 0x000fe200078e00ff */
[----:B------:R-:W2:Y:S03]  /*0260*/  I2F.RP R6, R11 ;  /* 0x0000000b00067306 */ /* 0x000ea60000209400 */
[----:B------:R-:W-:-:S05]  /*0270*/  IMAD R2, R2, R17, R3 ;  /* 0x0000001102027224 */ /* 0x000fca00078e0203 */
[----:B------:R-:W-:Y:S01]  /*0280*/  ISETP.GT.U32.AND P0, PT, R15, R2, PT ;  /* 0x000000020f00720c */ /* 0x000fe20003f04070 */
[----:B--2---:R-:W2:-:S12]  /*0290*/  MUFU.RCP R6, R6 ;  /* 0x0000000600067308 */ /* 0x004e980000001000 */
[----:B------:R-:W-:Y:S02]  /*02a0*/  @!P0 IADD3 R2, R2, -R15, RZ ;  /* 0x8000000f02028210 */ /* 0x000fe40007ffe0ff */
[----:B-1----:R-:W-:Y:S02]  /*02b0*/  SHF.L.U32 R24, R9, 0x2, RZ ;  /* 0x0000000209187819 */ /* 0x002fe400000006ff */
[----:B------:R-:W-:Y:S02]  /*02c0*/  ISETP.GT.U32.AND P0, PT, R15, R2, PT ;  /* 0x000000020f00720c */ /* 0x000fe40003f04070 */
[----:B------:R-:W-:-:S04]  /*02d0*/  SHF.R.U32.HI R93, RZ, 0x3, R9 ;  /* 0x00000003ff5d7819 */ /* 0x000fc80000011609 */
[----:B------:R-:W-:Y:S02]  /*02e0*/  SGXT.U32 R93, R93, 0x4 ;  /* 0x000000045d5d781a */ /* 0x000fe40000000000 */
[----:B--2---:R-:W-:Y:S01]  /*02f0*/  IADD3 R3, R6, 0xffffffe, RZ ;  /* 0x0ffffffe06037810 */ /* 0x004fe20007ffe0ff */
[----:B------:R-:W-:-:S04]  /*0300*/  IMAD.HI.U32 R6, R7, R8, RZ ;  /* 0x0000000807067227 */ /* 0x000fc800078e00ff */
[----:B------:R-:W-:Y:S01]  /*0310*/  @!P0 IADD3 R2, R2, -R15, RZ ;  /* 0x8000000f02028210 */ /* 0x000fe20007ffe0ff */
[----:B------:R-:W1:Y:S01]  /*0320*/  F2I.FTZ.U32.TRUNC.NTZ R3, R3 ;  /* 0x0000000300037305 */ /* 0x000e62000021f000 */
[----:B------:R-:W-:Y:S01]  /*0330*/  IMAD R8, R6, R17, R8 ;  /* 0x0000001106087224 */ /* 0x000fe200078e0208 */
[----:B------:R-:W-:Y:S02]  /*0340*/  ISETP.NE.AND P0, PT, R4, RZ, PT ;  /* 0x000000ff0400720c */ /* 0x000fe40003f05270 */
[----:B------:R-:W-:Y:S02]  /*0350*/  @!P1 IADD3 R2, -R2, RZ, RZ ;  /* 0x000000ff02029210 */ /* 0x000fe40007ffe1ff */
[----:B------:R-:W-:Y:S02]  /*0360*/  ISETP.GT.U32.AND P2, PT, R15, R8, PT ;  /* 0x000000080f00720c */ /* 0x000fe40003f44070 */
[----:B------:R-:W-:Y:S02]  /*0370*/  SEL R7, R5, R2, !P0 ;  /* 0x0000000205077207 */ /* 0x000fe40004000000 */
[----:B------:R-:W-:-:S02]  /*0380*/  SHF.R.U32.HI R2, RZ, 0x5, R9 ;  /* 0x00000005ff027819 */ /* 0x000fc40000011609 */
[----:B------:R-:W-:Y:S02]  /*0390*/  IADD3 R0, R0, R7, RZ ;  /* 0x0000000700007210 */ /* 0x000fe40007ffe0ff */
[----:B------:R-:W-:Y:S02]  /*03a0*/  LOP3.LUT R4, R13, R4, RZ, 0x3c, !PT ;  /* 0x000000040d047212 */ /* 0x000fe400078e3cff */
[----:B-1----:R-:W-:Y:S02]  /*03b0*/  IADD3 R12, RZ, -R3, RZ ;  /* 0x80000003ff0c7210 */ /* 0x002fe40007ffe0ff */
[----:B------:R-:W-:Y:S02]  /*03c0*/  SGXT.U32 R13, R2, 0x2 ;  /* 0x00000002020d781a */ /* 0x000fe40000000000 */
[----:B------:R-:W-:Y:S01]  /*03d0*/  SHF.L.U32 R0, R0, 0x5, RZ ;  /* 0x0000000500007819 */ /* 0x000fe200000006ff */
[----:B------:R-:W-:Y:S01]  /*03e0*/  IMAD R7, R12, R11, RZ ;  /* 0x0000000b0c077224 */ /* 0x000fe200078e02ff */
[----:B------:R-:W-:-:S02]  /*03f0*/  MOV R2, RZ ;  /* 0x000000ff00027202 */ /* 0x000fc40000000f00 */
[----:B------:R-:W-:Y:S02]  /*0400*/  LOP3.LUT R20, R0, R13, RZ, 0xfc, !PT ;  /* 0x0000000d00147212 */ /* 0x000fe400078efcff */
[----:B------:R-:W-:Y:S01]  /*0410*/  @!P2 IADD3 R8, R8, -R15, RZ ;  /* 0x8000000f0808a210 */ /* 0x000fe20007ffe0ff */
[----:B------:R-:W-:Y:S01]  /*0420*/  IMAD.HI.U32 R2, R3, R7, R2 ;  /* 0x0000000703027227 */ /* 0x000fe200078e0002 */
[----:B------:R-:W-:Y:S02]  /*0430*/  ISETP.GE.AND P3, PT, R4, RZ, PT ;  /* 0x000000ff0400720c */ /* 0x000fe40003f66270 */
[----:B------:R-:W-:Y:S02]  /*0440*/  IABS R12, R10 ;  /* 0x0000000a000c7213 */ /* 0x000fe40000000000 */
[----:B------:R-:W-:Y:S02]  /*0450*/  IABS R4, R20 ;  /* 0x0000001400047213 */ /* 0x000fe40000000000 */
[----:B------:R-:W-:-:S02]  /*0460*/  ISETP.GE.U32.AND P1, PT, R8, R15, PT ;  /* 0x0000000f0800720c */ /* 0x000fc40003f26070 */
[----:B------:R-:W-:Y:S01]  /*0470*/  IADD3 R7, RZ, -R12, RZ ;  /* 0x8000000cff077210 */ /* 0x000fe20007ffe0ff */
[----:B------:R-:W-:Y:S01]  /*0480*/  IMAD.HI.U32 R3, R2, R4, RZ ;  /* 0x0000000402037227 */ /* 0x000fe200078e00ff */
[----:B------:R-:W-:Y:S02]  /*0490*/  @!P2 IADD3 R6, R6, 0x1, RZ ;  /* 0x000000010606a810 */ /* 0x000fe40007ffe0ff */
[C-C-:B------:R-:W-:Y:S01]  /*04a0*/  LOP3.LUT R21, R0.reuse, 0x8, R13.reuse, 0xfe, !PT ;  /* 0x0000000800157812 */ /* 0x140fe200078efe0d */
[----:B------:R-:W-:Y:S01]  /*04b0*/  IMAD R15, R3, R7, R4 ;  /* 0x00000007030f7224 */ /* 0x000fe200078e0204 */
[----:B------:R-:W-:Y:S02]  /*04c0*/  LOP3.LUT R12, R0, 0x4, R13, 0xfe, !PT ;  /* 0x00000004000c7812 */ /* 0x000fe400078efe0d */
[----:B------:R-:W-:Y:S02]  /*04d0*/  IABS R17, R21 ;  /* 0x0000001500117213 */ /* 0x000fe40000000000 */
[----:B------:R-:W-:-:S02]  /*04e0*/  IABS R8, R12 ;  /* 0x0000000c00087213 */ /* 0x000fc40000000000 */
[----:B------:R-:W-:Y:S01]  /*04f0*/  @P1 IADD3 R6, R6, 0x1, RZ ;  /* 0x0000000106061810 */ /* 0x000fe20007ffe0ff */
[----:B------:R-:W-:Y:S01]  /*0500*/  IMAD.HI.U32 R14, R2, R17, RZ ;  /* 0x00000011020e7227 */ /* 0x000fe200078e00ff */
[----:B------:R-:W-:Y:S02]  /*0510*/  ISETP.GT.U32.AND P1, PT, R11, R15, PT ;  /* 0x0000000f0b00720c */ /* 0x000fe40003f24070 */
[----:B------:R-:W-:Y:S01]  /*0520*/  @!P3 IADD3 R6, -R6, RZ, RZ ;  /* 0x000000ff0606b210 */ /* 0x000fe20007ffe1ff */
[----:B------:R-:W-:Y:S01]  /*0530*/  IMAD.HI.U32 R3, R2, R8, RZ ;  /* 0x0000000802037227 */ /* 0x000fe200078e00ff */
[----:B------:R-:W-:Y:S02]  /*0540*/  ISETP.GE.AND P4, PT, R20, RZ, PT ;  /* 0x000000ff1400720c */ /* 0x000fe40003f86270 */
[----:B------:R-:W-:Y:S01]  /*0550*/  SEL R92, R5, R6, !P0 ;  /* 0x00000006055c7207 */ /* 0x000fe20004000000 */
[-C--:B------:R-:W-:Y:S01]  /*0560*/  IMAD R14, R14, R7.reuse, R17 ;  /* 0x000000070e0e7224 */ /* 0x080fe200078e0211 */
[C-C-:B------:R-:W-:Y:S01]  /*0570*/  LOP3.LUT R17, R0.reuse, 0x14, R13.reuse, 0xfe, !PT ;  /* 0x0000001400117812 */ /* 0x140fe200078efe0d */
[----:B------:R-:W-:Y:S01]  /*0580*/  IMAD R4, R3, R7, R8 ;  /* 0x0000000703047224 */ /* 0x000fe200078e0208 */
[----:B------:R-:W-:-:S02]  /*0590*/  LOP3.LUT R23, R0, 0x10, R13, 0xfe, !PT ;  /* 0x0000001000177812 */ /* 0x000fc400078efe0d */
[----:B------:R-:W-:Y:S02]  /*05a0*/  IABS R8, R17 ;  /* 0x0000001100087213 */ /* 0x000fe40000000000 */
[----:B------:R-:W-:Y:S02]  /*05b0*/  @!P1 IADD3 R15, R15, -R11, RZ ;  /* 0x8000000b0f0f9210 */ /* 0x000fe40007ffe0ff */
[C---:B------:R-:W-:Y:S02]  /*05c0*/  ISETP.GT.U32.AND P2, PT, R11.reuse, R4, PT ;  /* 0x000000040b00720c */ /* 0x040fe40003f44070 */
[----:B------:R-:W-:Y:S02]  /*05d0*/  ISETP.GT.U32.AND P1, PT, R11, R15, PT ;  /* 0x0000000f0b00720c */ /* 0x000fe40003f24070 */
[----:B------:R-:W-:Y:S02]  /*05e0*/  MOV R5, R8 ;  /* 0x0000000800057202 */ /* 0x000fe40000000f00 */
[----:B------:R-:W-:-:S02]  /*05f0*/  IABS R3, R23 ;  /* 0x0000001700037213 */ /* 0x000fc40000000000 */
[----:B------:R-:W-:Y:S01]  /*0600*/  LOP3.LUT R22, R0, 0xc, R13, 0xfe, !PT ;  /* 0x0000000c00167812 */ /* 0x000fe200078efe0d */
[----:B------:R-:W-:Y:S01]  /*0610*/  IMAD.HI.U32 R20, R2, R5, RZ ;  /* 0x0000000502147227 */ /* 0x000fe200078e00ff */
[----:B------:R-:W-:Y:S02]  /*0620*/  ISETP.GE.AND P0, PT, R12, RZ, PT ;  /* 0x000000ff0c00720c */ /* 0x000fe40003f06270 */
[----:B------:R-:W-:Y:S01]  /*0630*/  IABS R19, R22 ;  /* 0x0000001600137213 */ /* 0x000fe20000000000 */
[----:B------:R-:W-:Y:S01]  /*0640*/  IMAD R20, R20, R7, R5 ;  /* 0x0000000714147224 */ /* 0x000fe200078e0205 */
[----:B------:R-:W-:Y:S01]  /*0650*/  @!P2 IADD3 R4, R4, -R11, RZ ;  /* 0x8000000b0404a210 */ /* 0x000fe20007ffe0ff */
[----:B------:R-:W-:Y:S01]  /*0660*/  IMAD.HI.U32 R18, R2, R3, RZ ;  /* 0x0000000302127227 */ /* 0x000fe200078e00ff */
[----:B------:R-:W-:Y:S02]  /*0670*/  @!P1 IADD3 R15, R15, -R11, RZ ;  /* 0x8000000b0f0f9210 */ /* 0x000fe40007ffe0ff */
[----:B------:R-:W-:Y:S01]  /*0680*/  ISETP.GT.U32.AND P5, PT, R11, R4, PT ;  /* 0x000000040b00720c */ /* 0x000fe20003fa4070 */
[----:B------:R-:W-:Y:S01]  /*0690*/  IMAD R18, R18, R7, R3 ;  /* 0x0000000712127224 */ /* 0x000fe200078e0203 */
[----:B------:R-:W-:Y:S01]  /*06a0*/  @!P4 IADD3 R15, -R15, RZ, RZ ;  /* 0x000000ff0f0fc210 */ /* 0x000fe20007ffe1ff */
[----:B------:R-:W-:Y:S01]  /*06b0*/  IMAD.HI.U32 R16, R2, R19, RZ ;  /* 0x0000001302107227 */ /* 0x000fe200078e00ff */
[----:B------:R-:W-:-:S02]  /*06c0*/  ISETP.GT.U32.AND P4, PT, R11, R20, PT ;  /* 0x000000140b00720c */ /* 0x000fc40003f84070 */
[C---:B------:R-:W-:Y:S01]  /*06d0*/  ISETP.GT.U32.AND P2, PT, R11.reuse, R18, PT ;  /* 0x000000120b00720c */ /* 0x040fe20003f44070 */
[----:B------:R-:W-:Y:S01]  /*06e0*/  IMAD R16, R16, R7, R19 ;  /* 0x0000000710107224 */ /* 0x000fe200078e0213 */
[----:B------:R-:W-:Y:S02]  /*06f0*/  LOP3.LUT R3, R0, 0x18, R13, 0xfe, !PT ;  /* 0x0000001800037812 */ /* 0x000fe400078efe0d */
[C---:B------:R-:W-:Y:S02]  /*0700*/  ISETP.GT.U32.AND P3, PT, R11.reuse, R14, PT ;  /* 0x0000000e0b00720c */ /* 0x040fe40003f64070 */
[----:B------:R-:W-:Y:S02]  /*0710*/  ISETP.GT.U32.AND P6, PT, R11, R16, PT ;  /* 0x000000100b00720c */ /* 0x000fe40003fc4070 */
[----:B------:R-:W-:Y:S02]  /*0720*/  @!P5 IADD3 R4, R4, -R11, RZ ;  /* 0x8000000b0404d210 */ /* 0x000fe40007ffe0ff */
[----:B------:R-:W-:-:S02]  /*0730*/  ISETP.GE.AND P5, PT, R22, RZ, PT ;  /* 0x000000ff1600720c */ /* 0x000fc40003fa6270 */
[----:B------:R-:W-:Y:S02]  /*0740*/  @!P4 IADD3 R20, R20, -R11, RZ ;  /* 0x8000000b1414c210 */ /* 0x000fe40007ffe0ff */
[----:B------:R-:W-:Y:S02]  /*0750*/  IABS R22, R3 ;  /* 0x0000000300167213 */ /* 0x000fe40000000000 */
[----:B------:R-:W-:Y:S02]  /*0760*/  ISETP.GT.U32.AND P4, PT, R11, R20, PT ;  /* 0x000000140b00720c */ /* 0x000fe40003f84070 */
[-C--:B------:R-:W-:Y:S02]  /*0770*/  @!P2 IADD3 R18, R18, -R11.reuse, RZ ;  /* 0x8000000b1212a210 */ /* 0x080fe40007ffe0ff */
[----:B------:R-:W-:Y:S01]  /*0780*/  ISETP.GE.AND P2, PT, R3, RZ, PT ;  /* 0x000000ff0300720c */ /* 0x000fe20003f46270 */
[----:B------:R-:W-:Y:S01]  /*0790*/  IMAD.HI.U32 R3, R2, R22, RZ ;  /* 0x0000001602037227 */ /* 0x000fe200078e00ff */
[----:B------:R-:W-:-:S02]  /*07a0*/  @!P6 IADD3 R16, R16, -R11, RZ ;  /* 0x8000000b1010e210 */ /* 0x000fc40007ffe0ff */
[----:B------:R-:W-:Y:S01]  /*07b0*/  LOP3.LUT R12, R24, 0x7c, RZ, 0xc0, !PT ;  /* 0x0000007c180c7812 */ /* 0x000fe200078ec0ff */
[----:B------:R-:W-:Y:S01]  /*07c0*/  IMAD R22, R3, R7, R22 ;  /* 0x0000000703167224 */ /* 0x000fe200078e0216 */
[C---:B------:R-:W-:Y:S02]  /*07d0*/  ISETP.GT.U32.AND P1, PT, R11.reuse, R16, PT ;  /* 0x000000100b00720c */ /* 0x040fe40003f24070 */
[----:B------:R-:W-:Y:S02]  /*07e0*/  LOP3.LUT R3, R0, 0x1c, R13, 0xfe, !PT ;  /* 0x0000001c00037812 */ /* 0x000fe400078efe0d */
[----:B------:R-:W-:Y:S02]  /*07f0*/  @!P4 IADD3 R20, R20, -R11, RZ ;  /* 0x8000000b1414c210 */ /* 0x000fe40007ffe0ff */
[----:B------:R-:W-:Y:S02]  /*0800*/  ISETP.GT.U32.AND P4, PT, R11, R22, PT ;  /* 0x000000160b00720c */ /* 0x000fe40003f84070 */
[----:B------:R-:W-:-:S02]  /*0810*/  IABS R25, R3 ;  /* 0x0000000300197213 */ /* 0x000fc40000000000 */
[----:B------:R-:W-:Y:S02]  /*0820*/  SHF.L.U32 R92, R92, 0x5, RZ ;  /* 0x000000055c5c7819 */ /* 0x000fe400000006ff */
[----:B------:R-:W-:Y:S01]  /*0830*/  @!P3 IADD3 R14, R14, -R11, RZ ;  /* 0x8000000b0e0eb210 */ /* 0x000fe20007ffe0ff */
[----:B------:R-:W-:Y:S01]  /*0840*/  IMAD.HI.U32 R2, R2, R25, RZ ;  /* 0x0000001902027227 */ /* 0x000fe200078e00ff */
[----:B------:R-:W-:Y:S02]  /*0850*/  @!P1 IADD3 R16, R16, -R11, RZ ;  /* 0x8000000b10109210 */ /* 0x000fe40007ffe0ff */
[----:B------:R-:W-:Y:S01]  /*0860*/  ISETP.GE.AND P1, PT, R17, RZ, PT ;  /* 0x000000ff1100720c */ /* 0x000fe20003f26270 */
[----:B------:R-:W-:Y:S01]  /*0870*/  IMAD R24, R2, R7, R25 ;  /* 0x0000000702187224 */ /* 0x000fe200078e0219 */
[----:B------:R-:W-:Y:S02]  /*0880*/  MOV R17, R4 ;  /* 0x0000000400117202 */ /* 0x000fe40000000f00 */
[----:B------:R-:W-:-:S02]  /*0890*/  @!P4 IADD3 R22, R22, -R11, RZ ;  /* 0x8000000b1616c210 */ /* 0x000fc40007ffe0ff */
[----:B------:R-:W-:Y:S02]  /*08a0*/  @!P0 IADD3 R17, -R17, RZ, RZ ;  /* 0x000000ff11118210 */ /* 0x000fe40007ffe1ff */
[C---:B------:R-:W-:Y:S02]  /*08b0*/  ISETP.GT.U32.AND P4, PT, R11.reuse, R22, PT ;  /* 0x000000160b00720c */ /* 0x040fe40003f84070 */
[C---:B------:R-:W-:Y:S02]  /*08c0*/  ISETP.GT.U32.AND P0, PT, R11.reuse, R18, PT ;  /* 0x000000120b00720c */ /* 0x040fe40003f04070 */
[----:B------:R-:W-:Y:S02]  /*08d0*/  LOP3.LUT R36, R92, R13, RZ, 0xfc, !PT ;  /* 0x0000000d5c247212 */ /* 0x000fe400078efcff */
[----:B------:R-:W-:Y:S02]  /*08e0*/  ISETP.GT.U32.AND P6, PT, R11, R14, PT ;  /* 0x0000000e0b00720c */ /* 0x000fe40003fc4070 */
[----:B------:R-:W-:Y:S01]  /*08f0*/  LOP3.LUT R93, R0, R93, RZ, 0xfc, !PT ;  /* 0x0000005d005d7212 */ /* 0x000fe200078efcff */
[----:B------:R-:W-:Y:S01]  /*0900*/  IMAD.HI R0, R36, 0x2fa0be83, RZ ;  /* 0x2fa0be8324007827 */ /* 0x000fe200078e02ff */
[----:B------:R-:W-:-:S02]  /*0910*/  LOP3.LUT R38, R92, 0x4, R13, 0xfe, !PT ;  /* 0x000000045c267812 */ /* 0x000fc400078efe0d */
[--C-:B------:R-:W-:Y:S02]  /*0920*/  LOP3.LUT R40, R92, 0x8, R13.reuse, 0xfe, !PT ;  /* 0x000000085c287812 */ /* 0x100fe400078efe0d */
[-C--:B------:R-:W-:Y:S01]  /*0930*/  @!P4 IADD3 R22, R22, -R11.reuse, RZ ;  /* 0x8000000b1616c210 */ /* 0x080fe20007ffe0ff */
[----:B------:R-:W-:Y:S01]  /*0940*/  IMAD.HI R4, R38, 0x2fa0be83, RZ ;  /* 0x2fa0be8326047827 */ /* 0x000fe200078e02ff */
[----:B------:R-:W-:Y:S02]  /*0950*/  ISETP.GT.U32.AND P4, PT, R11, R24, PT ;  /* 0x000000180b00720c */ /* 0x000fe40003f84070 */
[----:B------:R-:W-:Y:S01]  /*0960*/  @!P0 IADD3 R18, R18, -R11, RZ ;  /* 0x8000000b12128210 */ /* 0x000fe20007ffe0ff */
[----:B------:R-:W-:Y:S01]  /*0970*/  IMAD.HI R5, R40, 0x2fa0be83, RZ ;  /* 0x2fa0be8328057827 */ /* 0x000fe200078e02ff */
[----:B------:R-:W-:Y:S02]  /*0980*/  ISETP.GE.AND P0, PT, R3, RZ, PT ;  /* 0x000000ff0300720c */ /* 0x000fe40003f06270 */
[----:B------:R-:W-:-:S02]  /*0990*/  LOP3.LUT R31, R92, 0xc, R13, 0xfe, !PT ;  /* 0x0000000c5c1f7812 */ /* 0x000fc400078efe0d */
[----:B------:R-:W-:Y:S02]  /*09a0*/  SHF.R.U32.HI R3, RZ, 0x1f, R0 ;  /* 0x0000001fff037819 */ /* 0x000fe40000011600 */
[----:B------:R-:W-:Y:S01]  /*09b0*/  @!P6 IADD3 R14, R14, -R11, RZ ;  /* 0x8000000b0e0ee210 */ /* 0x000fe20007ffe0ff */
[----:B------:R-:W-:Y:S01]  /*09c0*/  IMAD.HI R25, R31, 0x2fa0be83, RZ ;  /* 0x2fa0be831f197827 */ /* 0x000fe200078e02ff */
[----:B------:R-:W-:Y:S02]  /*09d0*/  LEA.HI.SX32 R19, R0, R3, 0x1b ;  /* 0x0000000300137211 */ /* 0x000fe400078fdaff */
[----:B------:R-:W-:Y:S02]  /*09e0*/  @!P4 IADD3 R24, R24, -R11, RZ ;  /* 0x8000000b1818c210 */ /* 0x000fe40007ffe0ff */
[----:B------:R-:W-:Y:S01]  /*09f0*/  SHF.R.U32.HI R3, RZ, 0x1f, R4 ;  /* 0x0000001fff037819 */ /* 0x000fe20000011604 */
[----:B------:R-:W-:Y:S01]  /*0a00*/  IMAD R19, R19, -0xac, R36 ;  /* 0xffffff5413137824 */ /* 0x000fe200078e0224 */
[----:B------:R-:W-:-:S02]  /*0a10*/  SHF.R.U32.HI R0, RZ, 0x1f, R5 ;  /* 0x0000001fff007819 */ /* 0x000fc40000011605 */
[----:B------:R-:W-:Y:S01]  /*0a20*/  ISETP.GE.AND P3, PT, R21, RZ, PT ;  /* 0x000000ff1500720c */ /* 0x000fe20003f66270 */
[----:B------:R-:W-:Y:S01]  /*0a30*/  IMAD R19, R19, 0xac, R12 ;  /* 0x000000ac13137824 */ /* 0x000fe200078e020c */
[----:B------:R-:W-:Y:S02]  /*0a40*/  ISETP.GE.AND P6, PT, R23, RZ, PT ;  /* 0x000000ff1700720c */ /* 0x000fe40003fc6270 */
[----:B------:R-:W-:Y:S02]  /*0a50*/  ISETP.GT.U32.AND P4, PT, R11, R24, PT ;  /* 0x000000180b00720c */ /* 0x000fe40003f84070 */
[----:B------:R-:W-:Y:S02]  /*0a60*/  LEA.HI.SX32 R21, R4, R3, 0x1b ;  /* 0x0000000304157211 */ /* 0x000fe400078fdaff */
[----:B------:R-:W-:Y:S02]  /*0a70*/  LEA.HI.SX32 R23, R5, R0, 0x1b ;  /* 0x0000000005177211 */ /* 0x000fe400078fdaff */
[----:B------:R-:W-:Y:S01]  /*0a80*/  LOP3.LUT R35, R92, 0x14, R13, 0xfe, !PT ;  /* 0x000000145c237812 */ /* 0x000fe200078efe0d */
[----:B------:R-:W-:Y:S01]  /*0a90*/  IMAD R21, R21, -0xac, R38 ;  /* 0xffffff5415157824 */ /* 0x000fe200078e0226 */
[----:B------:R-:W-:Y:S01]  /*0aa0*/  SHF.R.U32.HI R26, RZ, 0x1f, R25 ;  /* 0x0000001fff1a7819 */ /* 0x000fe20000011619 */
[----:B------:R-:W-:Y:S01]  /*0ab0*/  IMAD R23, R23, -0xac, R40 ;  /* 0xffffff5417177824 */ /* 0x000fe200078e0228 */
[----:B------:R-:W-:Y:S01]  /*0ac0*/  SHF.L.U32 R8, R12, 0x2, RZ ;  /* 0x000000020c087819 */ /* 0x000fe200000006ff */
[--C-:B------:R-:W-:Y:S01]  /*0ad0*/  IMAD R21, R21, 0xac, R12.reuse ;  /* 0x000000ac15157824 */ /* 0x100fe200078e020c */
[----:B------:R-:W-:Y:S01]  /*0ae0*/  LOP3.LUT R0, R13, 0x4, RZ, 0xfc, !PT ;  /* 0x000000040d007812 */ /* 0x000fe200078efcff */
[----:B------:R-:W-:Y:S01]  /*0af0*/  IMAD R23, R23, 0xac, R12 ;  /* 0x000000ac17177824 */ /* 0x000fe200078e020c */
[----:B------:R-:W-:-:S02]  /*0b00*/  LOP3.LUT R2, R13, 0x8, RZ, 0xfc, !PT ;  /* 0x000000080d027812 */ /* 0x000fc400078efcff */
[C---:B------:R-:W-:Y:S02]  /*0b10*/  LOP3.LUT R3, R13.reuse, 0xc, RZ, 0xfc, !PT ;  /* 0x0000000c0d037812 */ /* 0x040fe400078efcff */
[C---:B------:R-:W-:Y:S02]  /*0b20*/  LOP3.LUT R4, R13.reuse, 0x10, RZ, 0xfc, !PT ;  /* 0x000000100d047812 */ /* 0x040fe400078efcff */
[C---:B------:R-:W-:Y:S02]  /*0b30*/  LOP3.LUT R5, R13.reuse, 0x14, RZ, 0xfc, !PT ;  /* 0x000000140d057812 */ /* 0x040fe400078efcff */
[C---:B------:R-:W-:Y:S02]  /*0b40*/  LOP3.LUT R6, R13.reuse, 0x18, RZ, 0xfc, !PT ;  /* 0x000000180d067812 */ /* 0x040fe400078efcff */
[----:B------:R-:W-:Y:S02]  /*0b50*/  LOP3.LUT R7, R13, 0x1c, RZ, 0xfc, !PT ;  /* 0x0000001c0d077812 */ /* 0x000fe400078efcff */
[----:B------:R-:W-:-:S02]  /*0b60*/  LOP3.LUT R37, R92, 0x18, R13, 0xfe, !PT ;  /* 0x000000185c257812 */ /* 0x000fc400078efe0d */
[C-C-:B------:R-:W-:Y:S02]  /*0b70*/  LOP3.LUT R33, R92.reuse, 0x10, R13.reuse, 0xfe, !PT ;  /* 0x000000105c217812 */ /* 0x140fe400078efe0d */
[----:B------:R-:W-:Y:S01]  /*0b80*/  LOP3.LUT R39, R92, 0x1c, R13, 0xfe, !PT ;  /* 0x0000001c5c277812 */ /* 0x000fe200078efe0d */
[----:B------:R-:W-:Y:S01]  /*0b90*/  IMAD.HI R27, R37, 0x2fa0be83, RZ ;  /* 0x2fa0be83251b7827 */ /* 0x000fe200078e02ff */
[----:B------:R-:W-:Y:S02]  /*0ba0*/  LEA.HI.SX32 R26, R25, R26, 0x1b ;  /* 0x0000001a191a7211 */ /* 0x000fe400078fdaff */
[-C--:B------:R-:W-:Y:S01]  /*0bb0*/  LEA R0, R0, R8.reuse, 0x9 ;  /* 0x0000000800007211 */ /* 0x080fe200078e48ff */
[----:B------:R-:W-:Y:S01]  /*0bc0*/  IMAD.HI R25, R35, 0x2fa0be83, RZ ;  /* 0x2fa0be8323197827 */ /* 0x000fe200078e02ff */
[-C--:B------:R-:W-:Y:S02]  /*0bd0*/  LEA R2, R2, R8.reuse, 0x9 ;  /* 0x0000000802027211 */ /* 0x080fe400078e48ff */
[-C--:B------:R-:W-:Y:S01]  /*0be0*/  LEA R3, R3, R8.reuse, 0x9 ;  /* 0x0000000803037211 */ /* 0x080fe200078e48ff */
[----:B------:R-:W-:Y:S01]  /*0bf0*/  IMAD.HI R29, R39, 0x2fa0be83, RZ ;  /* 0x2fa0be83271d7827 */ /* 0x000fe200078e02ff */
[----:B------:R-:W-:-:S02]  /*0c00*/  LEA R4, R4, R8, 0x9 ;  /* 0x0000000804047211 */ /* 0x000fc400078e48ff */
[-C--:B------:R-:W-:Y:S02]  /*0c10*/  LEA R5, R5, R8.reuse, 0x9 ;  /* 0x0000000805057211 */ /* 0x080fe400078e48ff */
[-C--:B------:R-:W-:Y:S02]  /*0c20*/  LEA R6, R6, R8.reuse, 0x9 ;  /* 0x0000000806067211 */ /* 0x080fe400078e48ff */
[-C--:B------:R-:W-:Y:S02]  /*0c30*/  LEA R7, R7, R8.reuse, 0x9 ;  /* 0x0000000807077211 */ /* 0x080fe400078e48ff */
[----:B------:R-:W-:Y:S01]  /*0c40*/  LEA R8, R13, R8, 0x9 ;  /* 0x000000080d087211 */ /* 0x000fe200078e48ff */
[----:B------:R-:W-:Y:S01]  /*0c50*/  IMAD.HI R13, R33, 0x2fa0be83, RZ ;  /* 0x2fa0be83210d7827 */ /* 0x000fe200078e02ff */
[----:B------:R-:W-:Y:S02]  /*0c60*/  SHF.R.U32.HI R30, RZ, 0x1f, R25 ;  /* 0x0000001fff1e7819 */ /* 0x000fe40000011619 */
[----:B------:R-:W-:-:S02]  /*0c70*/  SHF.R.U32.HI R32, RZ, 0x1f, R27 ;  /* 0x0000001fff207819 */ /* 0x000fc4000001161b */
[----:B------:R-:W-:Y:S02]  /*0c80*/  SHF.R.U32.HI R28, RZ, 0x1f, R13 ;  /* 0x0000001fff1c7819 */ /* 0x000fe4000001160d */
[----:B------:R-:W-:Y:S02]  /*0c90*/  SHF.R.U32.HI R34, RZ, 0x1f, R29 ;  /* 0x0000001fff227819 */ /* 0x000fe4000001161d */
[----:B------:R-:W-:Y:S02]  /*0ca0*/  @!P4 IADD3 R24, R24, -R11, RZ ;  /* 0x8000000b1818c210 */ /* 0x000fe40007ffe0ff */
[----:B------:R-:W-:Y:S02]  /*0cb0*/  ISETP.NE.AND P4, PT, R10, RZ, PT ;  /* 0x000000ff0a00720c */ /* 0x000fe40003f85270 */
[----:B------:R-:W-:Y:S02]  /*0cc0*/  LEA.HI.SX32 R30, R25, R30, 0x1b ;  /* 0x0000001e191e7211 */ /* 0x000fe400078fdaff */
[----:B------:R-:W-:-:S02]  /*0cd0*/  LOP3.LUT R10, RZ, R10, RZ, 0x33, !PT ;  /* 0x0000000aff0a7212 */ /* 0x000fc400078e33ff */
[----:B------:R-:W-:Y:S01]  /*0ce0*/  LEA.HI.SX32 R32, R27, R32, 0x1b ;  /* 0x000000201b207211 */ /* 0x000fe200078fdaff */
[----:B------:R-:W-:Y:S01]  /*0cf0*/  IMAD R27, R30, -0xac, R35 ;  /* 0xffffff541e1b7824 */ /* 0x000fe200078e0223 */
[----:B------:R-:W-:Y:S01]  /*0d00*/  LEA.HI.SX32 R28, R13, R28, 0x1b ;  /* 0x0000001c0d1c7211 */ /* 0x000fe200078fdaff */
[----:B------:R-:W-:Y:S01]  /*0d10*/  IMAD R13, R26, -0xac, R31 ;  /* 0xffffff541a0d7824 */ /* 0x000fe200078e021f */
[----:B------:R-:W-:Y:S01]  /*0d20*/  LEA.HI.SX32 R34, R29, R34, 0x1b ;  /* 0x000000221d227211 */ /* 0x000fe200078fdaff */
[----:B------:R-:W-:Y:S01]  /*0d30*/  IMAD R29, R32, -0xac, R37 ;  /* 0xffffff54201d7824 */ /* 0x000fe200078e0225 */
[----:B------:R-:W-:Y:S01]  /*0d40*/  @!P3 IADD3 R14, -R14, RZ, RZ ;  /* 0x000000ff0e0eb210 */ /* 0x000fe20007ffe1ff */
[----:B------:R-:W-:Y:S01]  /*0d50*/  IMAD R25, R28, -0xac, R33 ;  /* 0xffffff541c197824 */ /* 0x000fe200078e0221 */
[----:B------:R-:W-:Y:S01]  /*0d60*/  @!P5 IADD3 R16, -R16, RZ, RZ ;  /* 0x000000ff1010d210 */ /* 0x000fe20007ffe1ff */
[----:B------:R-:W-:Y:S01]  /*0d70*/  IMAD R31, R34, -0xac, R39 ;  /* 0xffffff54221f7824 */ /* 0x000fe200078e0227 */
[----:B------:R-:W-:Y:S01]  /*0d80*/  @!P0 IADD3 R24, -R24, RZ, RZ ;  /* 0x000000ff18188210 */ /* 0x000fe20007ffe1ff */
[--C-:B------:R-:W-:Y:S01]  /*0d90*/  IMAD R30, R13, 0xac, R12.reuse ;  /* 0x000000ac0d1e7824 */ /* 0x100fe200078e020c */
[----:B------:R-:W-:Y:S01]  /*0da0*/  @!P6 IADD3 R18, -R18, RZ, RZ ;  /* 0x000000ff1212e210 */ /* 0x000fe20007ffe1ff */
[--C-:B------:R-:W-:Y:S01]  /*0db0*/  IMAD R34, R25, 0xac, R12.reuse ;  /* 0x000000ac19227824 */ /* 0x100fe200078e020c */
[----:B------:R-:W-:Y:S01]  /*0dc0*/  @!P1 IADD3 R20, -R20, RZ, RZ ;  /* 0x000000ff14149210 */ /* 0x000fe20007ffe1ff */
[--C-:B------:R-:W-:Y:S01]  /*0dd0*/  IMAD R36, R27, 0xac, R12.reuse ;  /* 0x000000ac1b247824 */ /* 0x100fe200078e020c */
[----:B------:R-:W-:Y:S01]  /*0de0*/  @!P2 IADD3 R22, -R22, RZ, RZ ;  /* 0x000000ff1616a210 */ /* 0x000fe20007ffe1ff */
[--C-:B------:R-:W-:Y:S01]  /*0df0*/  IMAD R38, R29, 0xac, R12.reuse ;  /* 0x000000ac1d267824 */ /* 0x100fe200078e020c */
[C---:B------:R-:W-:Y:S01]  /*0e00*/  SEL R15, R10.reuse, R15, !P4 ;  /* 0x0000000f0a0f7207 */ /* 0x040fe20006000000 */
[----:B------:R-:W-:Y:S01]  /*0e10*/  IMAD R40, R31, 0xac, R12 ;  /* 0x000000ac1f287824 */ /* 0x000fe200078e020c */
[----:B------:R-:W-:-:S02]  /*0e20*/  SEL R17, R10, R17, !P4 ;  /* 0x000000110a117207 */ /* 0x000fc40006000000 */
[C---:B------:R-:W-:Y:S02]  /*0e30*/  SEL R35, R10.reuse, R14, !P4 ;  /* 0x0000000e0a237207 */ /* 0x040fe40006000000 */
[C---:B------:R-:W-:Y:S01]  /*0e40*/  SEL R37, R10.reuse, R16, !P4 ;  /* 0x000000100a257207 */ /* 0x040fe20006000000 */
[--C-:B------:R-:W-:Y:S01]  /*0e50*/  IMAD R13, R17, 0xac, R12.reuse ;  /* 0x000000ac110d7824 */ /* 0x100fe200078e020c */
[C---:B------:R-:W-:Y:S01]  /*0e60*/  SEL R11, R10.reuse, R24, !P4 ;  /* 0x000000180a0b7207 */ /* 0x040fe20006000000 */
[--C-:B------:R-:W-:Y:S01]  /*0e70*/  IMAD R14, R35, 0xac, R12.reuse ;  /* 0x000000ac230e7824 */ /* 0x100fe200078e020c */
[C---:B------:R-:W-:Y:S01]  /*0e80*/  SEL R39, R10.reuse, R18, !P4 ;  /* 0x000000120a277207 */ /* 0x040fe20006000000 */
[--C-:B------:R-:W-:Y:S01]  /*0e90*/  IMAD R16, R37, 0xac, R12.reuse ;  /* 0x000000ac25107824 */ /* 0x100fe200078e020c */
[C---:B------:R-:W-:Y:S01]  /*0ea0*/  SEL R41, R10.reuse, R20, !P4 ;  /* 0x000000140a297207 */ /* 0x040fe20006000000 */
[--C-:B------:R-:W-:Y:S01]  /*0eb0*/  IMAD R32, R11, 0xac, R12.reuse ;  /* 0x000000ac0b207824 */ /* 0x100fe200078e020c */
[----:B------:R-:W-:Y:S01]  /*0ec0*/  SEL R43, R10, R22, !P4 ;  /* 0x000000160a2b7207 */ /* 0x000fe20006000000 */
[--C-:B------:R-:W-:Y:S01]  /*0ed0*/  IMAD R10, R15, 0xac, R12.reuse ;  /* 0x000000ac0f0a7824 */ /* 0x100fe200078e020c */
[----:B------:R-:W-:Y:S01]  /*0ee0*/  MOV R33, 0x4 ;  /* 0x0000000400217802 */ /* 0x000fe20000000f00 */
[----:B------:R-:W-:-:S02]  /*0ef0*/  IMAD R18, R39, 0xac, R12 ;  /* 0x000000ac27127824 */ /* 0x000fc400078e020c */
[--C-:B------:R-:W-:Y:S02]  /*0f00*/  IMAD R20, R41, 0xac, R12.reuse ;  /* 0x000000ac29147824 */ /* 0x100fe400078e020c */
[----:B------:R-:W-:Y:S02]  /*0f10*/  IMAD R22, R43, 0xac, R12 ;  /* 0x000000ac2b167824 */ /* 0x000fe400078e020c */
[----:B------:R-:W-:-:S04]  /*0f20*/  IMAD.WIDE R10, R10, R33, c[0x0][0x160] ;  /* 0x000058000a0a7625 */ /* 0x000fc800078e0221 */
[-C--:B------:R-:W-:Y:S01]  /*0f30*/  IMAD.WIDE R12, R13, R33.reuse, c[0x0][0x160] ;  /* 0x000058000d0c7625 */ /* 0x080fe200078e0221 */
[----:B------:R1:W-:Y:S03]  /*0f40*/  LDGSTS.E.BYPASS.128 [R8], [R10.64] ;  /* 0x000000000a087fae */ /* 0x0003e6000b901c44 */
[-C--:B------:R-:W-:Y:S01]  /*0f50*/  IMAD.WIDE R14, R14, R33.reuse, c[0x0][0x160] ;  /* 0x000058000e0e7625 */ /* 0x080fe200078e0221 */
[----:B------:R2:W-:Y:S03]  /*0f60*/  LDGSTS.E.BYPASS.128 [R0], [R12.64] ;  /* 0x000000000c007fae */ /* 0x0005e6000b901c44 */
[-C--:B------:R-:W-:Y:S01]  /*0f70*/  IMAD.WIDE R24, R19, R33.reuse, c[0x0][0x168] ;  /* 0x00005a0013187625 */ /* 0x080fe200078e0221 */
[----:B------:R2:W-:Y:S03]  /*0f80*/  LDGSTS.E.BYPASS.128 [R2], [R14.64] ;  /* 0x000000000e027fae */ /* 0x0005e6000b901c44 */
[----:B------:R-:W-:Y:S01]  /*0f90*/  IMAD.WIDE R16, R16, R33, c[0x0][0x160] ;  /* 0x0000580010107625 */ /* 0x000fe200078e0221 */
[----:B------:R-:W-:-:S03]  /*0fa0*/  IADD3 R77, P2, R24, 0x200, RZ ;  /* 0x00000200184d7810 */ /* 0x000fc60007f5e0ff */
[----:B------:R-:W-:Y:S01]  /*0fb0*/  IMAD.WIDE R26, R21, R33, c[0x0][0x168] ;  /* 0x00005a00151a7625 */ /* 0x000fe200078e0221 */
[----:B------:R2:W-:Y:S01]  /*0fc0*/  LDGSTS.E.BYPASS.128 [R3], [R16.64] ;  /* 0x0000000010037fae */ /* 0x0005e2000b901c44 */
[----:B------:R-:W-:Y:S02]  /*0fd0*/  IADD3.X R76, RZ, R25, RZ, P2, !PT ;  /* 0x00000019ff4c7210 */ /* 0x000fe400017fe4ff */
[----:B------:R-:W-:-:S04]  /*0fe0*/  IMAD.WIDE R18, R18, R33, c[0x0][0x160] ;  /* 0x0000580012127625 */ /* 0x000fc800078e0221 */
[-C--:B------:R-:W-:Y:S01]  /*0ff0*/  IMAD.WIDE R28, R23, R33.reuse, c[0x0][0x168] ;  /* 0x00005a00171c7625 */ /* 0x080fe200078e0221 */
[----:B------:R2:W-:Y:S01]  /*1000*/  LDGSTS.E.BYPASS.128 [R4], [R18.64] ;  /* 0x0000000012047fae */ /* 0x0005e2000b901c44 */
[----:B------:R-:W-:Y:S02]  /*1010*/  IADD3 R69, P2, R18, 0x200, RZ ;  /* 0x0000020012457810 */ /* 0x000fe40007f5e0ff */
[----:B------:R-:W-:Y:S02]  /*1020*/  IMAD.WIDE R20, R20, R33, c[0x0][0x160] ;  /* 0x0000580014147625 */ /* 0x000fe400078e0221 */
[----:B------:R-:W-:Y:S02]  /*1030*/  IADD3.X R68, RZ, R19, RZ, P2, !PT ;  /* 0x00000013ff447210 */ /* 0x000fe400017fe4ff */
[----:B------:R-:W-:Y:S01]  /*1040*/  IMAD.WIDE R34, R34, R33, c[0x0][0x168] ;  /* 0x00005a0022227625 */ /* 0x000fe200078e0221 */
[----:B------:R3:W-:Y:S01]  /*1050*/  LDGSTS.E.BYPASS.128 [R5], [R20.64] ;  /* 0x0000000014057fae */ /* 0x0007e2000b901c44 */
[----:B------:R-:W-:-:S02]  /*1060*/  IADD3 R61, P2, R10, 0x200, RZ ;  /* 0x000002000a3d7810 */ /* 0x000fc40007f5e0ff */
[-C--:B------:R-:W-:Y:S01]  /*1070*/  IMAD.WIDE R36, R36, R33.reuse, c[0x0][0x168] ;  /* 0x00005a0024247625 */ /* 0x080fe200078e0221 */
[----:B------:R-:W-:Y:S02]  /*1080*/  IADD3 R85, P1, R34, 0x200, RZ ;  /* 0x0000020022557810 */ /* 0x000fe40007f3e0ff */
[C---:B-1----:R-:W-:Y:S01]  /*1090*/  SHF.L.U32 R10, R9.reuse, 0x6, RZ ;  /* 0x00000006090a7819 */ /* 0x042fe200000006ff */
[----:B------:R-:W-:Y:S01]  /*10a0*/  IMAD.WIDE R30, R30, R33, c[0x0][0x168] ;  /* 0x00005a001e1e7625 */ /* 0x000fe200078e0221 */
[----:B------:R-:W-:Y:S02]  /*10b0*/  IADD3 R87, P0, R36, 0x200, RZ ;  /* 0x0000020024577810 */ /* 0x000fe40007f1e0ff */
[----:B------:R-:W-:Y:S01]  /*10c0*/  IADD3.X R84, RZ, R35, RZ, P1, !PT ;  /* 0x00000023ff547210 */ /* 0x000fe20000ffe4ff */
[----:B------:R-:W-:Y:S01]  /*10d0*/  IMAD.WIDE R38, R38, R33, c[0x0][0x168] ;  /* 0x00005a0026267625 */ /* 0x000fe200078e0221 */
[----:B------:R-:W-:Y:S02]  /*10e0*/  IADD3.X R86, RZ, R37, RZ, P0, !PT ;  /* 0x00000025ff567210 */ /* 0x000fe400007fe4ff */
[----:B------:R-:W-:Y:S01]  /*10f0*/  SHF.L.U32 R9, R9, 0x1, RZ ;  /* 0x0000000109097819 */ /* 0x000fe200000006ff */
[----:B------:R-:W-:Y:S01]  /*1100*/  IMAD.WIDE R40, R40, R33, c[0x0][0x168] ;  /* 0x00005a0028287625 */ /* 0x000fe200078e0221 */
[----:B------:R-:W-:-:S02]  /*1110*/  IADD3 R89, P1, R38, 0x200, RZ ;  /* 0x0000020026597810 */ /* 0x000fc40007f3e0ff */
[----:B------:R-:W-:Y:S01]  /*1120*/  IADD3.X R60, RZ, R11, RZ, P2, !PT ;  /* 0x0000000bff3c7210 */ /* 0x000fe200017fe4ff */
[----:B------:R-:W-:Y:S01]  /*1130*/  IMAD.WIDE R22, R22, R33, c[0x0][0x160] ;  /* 0x0000580016167625 */ /* 0x000fe200078e0221 */
[----:B------:R-:W-:Y:S02]  /*1140*/  IADD3 R91, P0, R40, 0x200, RZ ;  /* 0x00000200285b7810 */ /* 0x000fe40007f1e0ff */
[----:B------:R-:W-:Y:S01]  /*1150*/  IADD3.X R88, RZ, R39, RZ, P1, !PT ;  /* 0x00000027ff587210 */ /* 0x000fe20000ffe4ff */
[----:B------:R-:W-:Y:S01]  /*1160*/  IMAD.WIDE R32, R32, R33, c[0x0][0x160] ;  /* 0x0000580020207625 */ /* 0x000fe200078e0221 */
[----:B------:R1:W-:Y:S01]  /*1170*/  LDGSTS.E.BYPASS.128 [R6], [R22.64] ;  /* 0x0000000016067fae */ /* 0x0003e2000b901c44 */
[----:B------:R-:W-:Y:S02]  /*1180*/  IADD3 R83, P1, R30, 0x200, RZ ;  /* 0x000002001e537810 */ /* 0x000fe40007f3e0ff */
[----:B------:R-:W-:Y:S01]  /*1190*/  IADD3.X R90, RZ, R41, RZ, P0, !PT ;  /* 0x00000029ff5a7210 */ /* 0x000fe200007fe4ff */
[----:B------:R2:W-:Y:S01]  /*11a0*/  LDGSTS.E.BYPASS.128 [R7], [R32.64] ;  /* 0x0000000020077fae */ /* 0x0005e2000b901c44 */
[----:B------:R-:W-:-:S02]  /*11b0*/  IADD3.X R82, RZ, R31, RZ, P1, !PT ;  /* 0x0000001fff527210 */ /* 0x000fc40000ffe4ff */
[----:B------:R-:W-:Y:S01]  /*11c0*/  IADD3 R81, P0, R28, 0x200, RZ ;  /* 0x000002001c517810 */ /* 0x000fe20007f1e0ff */
[----:B------:R-:W0:Y:S01]  /*11d0*/  LDGDEPBAR ;  /* 0x00000000000079af */ /* 0x000e220000000000 */
[----:B------:R-:W-:Y:S02]  /*11e0*/  IADD3 R79, P1, R26, 0x200, RZ ;  /* 0x000002001a4f7810 */ /* 0x000fe40007f3e0ff */
[----:B------:R-:W-:Y:S01]  /*11f0*/  IADD3.X R80, RZ, R29, RZ, P0, !PT ;  /* 0x0000001dff507210 */ /* 0x000fe200007fe4ff */
[----:B------:R4:W-:Y:S01]  /*1200*/  LDGSTS.E.BYPASS.128 [R8+0x4000], [R24.64] ;  /* 0x0400000018087fae */ /* 0x0009e2000b901c44 */
[----:B------:R-:W-:Y:S02]  /*1210*/  IADD3.X R78, RZ, R27, RZ, P1, !PT ;  /* 0x0000001bff4e7210 */ /* 0x000fe40000ffe4ff */
[----:B------:R-:W-:Y:S01]  /*1220*/  IADD3 R73, P0, R22, 0x200, RZ ;  /* 0x0000020016497810 */ /* 0x000fe20007f1e0ff */
[----:B------:R1:W-:Y:S01]  /*1230*/  LDGSTS.E.BYPASS.128 [R0+0x4000], [R26.64] ;  /* 0x040000001a007fae */ /* 0x0003e2000b901c44 */
[----:B------:R-:W-:-:S02]  /*1240*/  IADD3 R75, P3, R32, 0x200, RZ ;  /* 0x00000200204b7810 */ /* 0x000fc40007f7e0ff */
[----:B------:R-:W-:Y:S01]  /*1250*/  IADD3 R71, P1, R20, 0x200, RZ ;  /* 0x0000020014477810 */ /* 0x000fe20007f3e0ff */
[----:B------:R2:W-:Y:S01]  /*1260*/  LDGSTS.E.BYPASS.128 [R2+0x4000], [R28.64] ;  /* 0x040000001c027fae */ /* 0x0005e2000b901c44 */
[----:B------:R-:W-:Y:S02]  /*1270*/  IADD3.X R72, RZ, R23, RZ, P0, !PT ;  /* 0x00000017ff487210 */ /* 0x000fe400007fe4ff */
[----:B------:R-:W-:Y:S01]  /*1280*/  IADD3.X R74, RZ, R33, RZ, P3, !PT ;  /* 0x00000021ff4a7210 */ /* 0x000fe20001ffe4ff */
[----:B------:R2:W-:Y:S01]  /*1290*/  LDGSTS.E.BYPASS.128 [R3+0x4000], [R30.64] ;  /* 0x040000001e037fae */ /* 0x0005e2000b901c44 */
[----:B------:R-:W-:Y:S01]  /*12a0*/  IADD3.X R70, RZ, R21, RZ, P1, !PT ;  /* 0x00000015ff467210 */ /* 0x000fe20000ffe4ff */
[----:B----4-:R-:W-:Y:S01]  /*12b0*/  CS2R R24, SRZ ;  /* 0x0000000000187805 */ /* 0x010fe2000001ff00 */
[----:B------:R-:W-:Y:S01]  /*12c0*/  IADD3 R65, P0, R14, 0x200, RZ ;  /* 0x000002000e417810 */ /* 0x000fe20007f1e0ff */
[----:B------:R2:W-:Y:S01]  /*12d0*/  LDGSTS.E.BYPASS.128 [R4+0x4000], [R34.64] ;  /* 0x0400000022047fae */ /* 0x0005e2000b901c44 */
[----:B------:R-:W-:Y:S01]  /*12e0*/  IADD3 R67, P3, R16, 0x200, RZ ;  /* 0x0000020010437810 */ /* 0x000fe20007f7e0ff */
[----:B---3--:R-:W-:Y:S01]  /*12f0*/  CS2R R20, SRZ ;  /* 0x0000000000147805 */ /* 0x008fe2000001ff00 */
[----:B------:R-:W-:Y:S01]  /*1300*/  IADD3 R63, P1, R12, 0x200, RZ ;  /* 0x000002000c3f7810 */ /* 0x000fe20007f3e0ff */
[----:B------:R2:W-:Y:S01]  /*1310*/  LDGSTS.E.BYPASS.128 [R5+0x4000], [R36.64] ;  /* 0x0400000024057fae */ /* 0x0005e2000b901c44 */
[----:B------:R-:W-:Y:S01]  /*1320*/  IADD3.X R64, RZ, R15, RZ, P0, !PT ;  /* 0x0000000fff407210 */ /* 0x000fe200007fe4ff */
[----:B-1----:R-:W-:Y:S01]  /*1330*/  CS2R R26, SRZ ;  /* 0x00000000001a7805 */ /* 0x002fe2000001ff00 */
[----:B------:R-:W-:Y:S01]  /*1340*/  IADD3.X R66, RZ, R17, RZ, P3, !PT ;  /* 0x00000011ff427210 */ /* 0x000fe20001ffe4ff */
[----:B------:R2:W-:Y:S01]  /*1350*/  LDGSTS.E.BYPASS.128 [R6+0x4000], [R38.64] ;  /* 0x0400000026067fae */ /* 0x0005e2000b901c44 */
[----:B------:R-:W-:Y:S01]  /*1360*/  IADD3.X R62, RZ, R13, RZ, P1, !PT ;  /* 0x0000000dff3e7210 */ /* 0x000fe20000ffe4ff */
[----:B------:R-:W-:Y:S01]  /*1370*/  CS2R R22, SRZ ;  /* 0x0000000000167805 */ /* 0x000fe2000001ff00 */
[----:B------:R-:W-:Y:S01]  /*1380*/  PLOP3.LUT P0, PT, PT, PT, PT, 0x80, 0x0 ;  /* 0x000000000000781c */ /* 0x000fe20003f0f070 */
[----:B------:R2:W-:Y:S01]  /*1390*/  LDGSTS.E.BYPASS.128 [R7+0x4000], [R40.64] ;  /* 0x0400000028077fae */ /* 0x0005e2000b901c44 */
[----:B------:R-:W-:Y:S01]  /*13a0*/  LOP3.LUT R10, R10, 0x3c00, RZ, 0xc0, !PT ;  /* 0x00003c000a0a7812 */ /* 0x000fe200078ec0ff */
[----:B------:R-:W-:Y:S01]  /*13b0*/  UMOV UR4, URZ ;  /* 0x0000003f00047c82 */ /* 0x000fe20008000000 */
[----:B------:R-:W-:Y:S01]  /*13c0*/  LOP3.LUT R9, R9, 0x1e, RZ, 0xc0, !PT ;  /* 0x0000001e09097812 */ /* 0x000fe200078ec0ff */
[----:B------:R-:W0:Y:S01]  /*13d0*/  LDGDEPBAR ;  /* 0x00000000000079af */ /* 0x000e220000000000 */
[----:B------:R-:W-:Y:S01]  /*13e0*/  UMOV UR5, URZ ;  /* 0x0000003f00057c82 */ /* 0x000fe20008000000 */
[----:B------:R-:W-:-:S04]  /*13f0*/  DEPBAR.LE SB0, 0x0 ;  /* 0x000080000000791a */ /* 0x000fc80000000000 */
[----:B--2---:R-:W-:Y:S06]  /*1400*/  BAR.SYNC 0x0 ;  /* 0x0000000000007b1d */ /* 0x004fec0000000000 */
.L_x_1:
[----:B------:R-:W-:Y:S01]  /*1410*/  LEA R11, R9, 0x4000, 0x9 ;  /* 0x00004000090b7811 */ /* 0x000fe200078e48ff */
[----:B------:R-:W-:Y:S01]  /*1420*/  LDS.128 R44, [R10+0x200] ;  /* 0x000200000a2c7984 */ /* 0x000fe20000000c00 */
[----:B------:R-:W-:-:S03]  /*1430*/  ULDC.64 UR6, c[0x0][0x118] ;  /* 0x0000460000067ab9 */ /* 0x000fc60000000a00 */
[----:B------:R-:W1:Y:S04]  /*1440*/  LDS.128 R28, [R11+0x200] ;  /* 0x000200000b1c7984 */ /* 0x000e680000000c00 */
[----:B------:R-:W2:Y:S04]  /*1450*/  LDS.128 R32, [R11] ;  /* 0x000000000b207984 */ /* 0x000ea80000000c00 */
[----:B------:R-:W3:Y:S04]  /*1460*/  LDS.128 R36, [R10+0x2000] ;  /* 0x002000000a247984 */ /* 0x000ee80000000c00 */
[----:B------:R-:W4:Y:S04]  /*1470*/  LDS.128 R40, [R10+0x2200] ;  /* 0x002200000a287984 */ /* 0x000f280000000c00 */
[----:B------:R-:W4:Y:S04]  /*1480*/  LDS.128 R48, [R10] ;  /* 0x000000000a307984 */ /* 0x000f280000000c00 */
[----:B------:R-:W-:Y:S04]  /*1490*/  LDS.128 R52, [R10+0x210] ;  /* 0x000210000a347984 */ /* 0x000fe80000000c00 */
[----:B------:R-:W-:Y:S01]  /*14a0*/  LDS.128 R16, [R11+0x210] ;  /* 0x000210000b107984 */ /* 0x000fe20000000c00 */
[----:B-1----:R-:W-:-:S04]  /*14b0*/  FFMA R12, R44, R28, R25 ;  /* 0x0000001c2c0c7223 */ /* 0x002fc80000000019 */
[C---:B------:R-:W-:Y:S01]  /*14c0*/  FFMA R13, R45.reuse, R29, R12 ;  /* 0x0000001d2d0d7223 */ /* 0x040fe2000000000c */
[-C--:B--2---:R-:W-:Y:S01]  /*14d0*/  FFMA R24, R44, R32.reuse, R24 ;  /* 0x000000202c187223 */ /* 0x084fe20000000018 */
[C---:B---3--:R-:W-:Y:S01]  /*14e0*/  FFMA R26, R36.reuse, R32, R26 ;  /* 0x00000020241a7223 */ /* 0x048fe2000000001a */
[----:B------:R-:W-:Y:S01]  /*14f0*/  FFMA R12, R36, R28, R27 ;  /* 0x0000001c240c7223 */ /* 0x000fe2000000001b */
[----:B------:R-:W-:Y:S01]  /*1500*/  FFMA R44, R46, R30, R13 ;  /* 0x0000001e2e2c7223 */ /* 0x000fe2000000000d */
[-C--:B------:R-:W-:Y:S01]  /*1510*/  FFMA R45, R45, R33.reuse, R24 ;  /* 0x000000212d2d7223 */ /* 0x080fe20000000018 */
[C---:B------:R-:W-:Y:S01]  /*1520*/  FFMA R36, R37.reuse, R33, R26 ;  /* 0x0000002125247223 */ /* 0x040fe2000000001a */
[----:B------:R-:W-:Y:S01]  /*1530*/  FFMA R37, R37, R29, R12 ;  /* 0x0000001d25257223 */ /* 0x000fe2000000000c */
[C---:B----4-:R-:W-:Y:S01]  /*1540*/  FFMA R24, R40.reuse, R28, R23 ;  /* 0x0000001c28187223 */ /* 0x050fe20000000017 */
[----:B------:R-:W1:Y:S01]  /*1550*/  LDS.128 R12, [R11+0x10] ;  /* 0x000010000b0c7984 */ /* 0x000e620000000c00 */
[-C--:B------:R-:W-:Y:S01]  /*1560*/  FFMA R40, R40, R32.reuse, R22 ;  /* 0x0000002028287223 */ /* 0x080fe20000000016 */
[C---:B------:R-:W-:Y:S01]  /*1570*/  FFMA R32, R48.reuse, R32, R20 ;  /* 0x0000002030207223 */ /* 0x040fe20000000014 */
[----:B------:R-:W-:Y:S01]  /*1580*/  FFMA R28, R48, R28, R21 ;  /* 0x0000001c301c7223 */ /* 0x000fe20000000015 */
[-C--:B------:R-:W-:Y:S01]  /*1590*/  FFMA R46, R46, R34.reuse, R45 ;  /* 0x000000222e2e7223 */ /* 0x080fe2000000002d */
[----:B------:R-:W2:Y:S01]  /*15a0*/  LDS.128 R20, [R10+0x2010] ;  /* 0x002010000a147984 */ /* 0x000ea20000000c00 */
[C---:B------:R-:W-:Y:S01]  /*15b0*/  FFMA R40, R41.reuse, R33, R40 ;  /* 0x0000002129287223 */ /* 0x040fe20000000028 */
[-C--:B------:R-:W-:Y:S01]  /*15c0*/  FFMA R41, R41, R29.reuse, R24 ;  /* 0x0000001d29297223 */ /* 0x080fe20000000018 */
[C---:B------:R-:W-:Y:S01]  /*15d0*/  FFMA R29, R49.reuse, R29, R28 ;  /* 0x0000001d311d7223 */ /* 0x040fe2000000001c */
[----:B------:R-:W3:Y:S01]  /*15e0*/  LDS.128 R24, [R10+0x2210] ;  /* 0x002210000a187984 */ /* 0x000ee20000000c00 */
[----:B------:R-:W-:Y:S01]  /*15f0*/  FFMA R33, R49, R33, R32 ;  /* 0x0000002131217223 */ /* 0x000fe20000000020 */
[C---:B------:R-:W-:Y:S01]  /*1600*/  FFMA R49, R47.reuse, R31, R44 ;  /* 0x0000001f2f317223 */ /* 0x040fe2000000002c */
[-C--:B------:R-:W-:Y:S01]  /*1610*/  FFMA R57, R47, R35.reuse, R46 ;  /* 0x000000232f397223 */ /* 0x080fe2000000002e */
[C---:B------:R-:W-:Y:S01]  /*1620*/  FFMA R36, R38.reuse, R34, R36 ;  /* 0x0000002226247223 */ /* 0x040fe20000000024 */
[----:B------:R-:W4:Y:S01]  /*1630*/  LDS.128 R44, [R10+0x10] ;  /* 0x000010000a2c7984 */ /* 0x000f220000000c00 */
[----:B------:R-:W-:Y:S01]  /*1640*/  FFMA R28, R38, R30, R37 ;  /* 0x0000001e261c7223 */ /* 0x000fe20000000025 */
[C---:B------:R-:W-:Y:S01]  /*1650*/  FFMA R40, R42.reuse, R34, R40 ;  /* 0x000000222a287223 */ /* 0x040fe20000000028 */
[-C--:B------:R-:W-:Y:S01]  /*1660*/  FFMA R42, R42, R30.reuse, R41 ;  /* 0x0000001e2a2a7223 */ /* 0x080fe20000000029 */
[C---:B------:R-:W-:Y:S01]  /*1670*/  FFMA R30, R50.reuse, R30, R29 ;  /* 0x0000001e321e7223 */ /* 0x040fe2000000001d */
[C---:B------:R-:W-:Y:S01]  /*1680*/  FFMA R59, R39.reuse, R35, R36 ;  /* 0x00000023273b7223 */ /* 0x040fe20000000024 */
[----:B------:R-:W-:Y:S01]  /*1690*/  FFMA R28, R39, R31, R28 ;  /* 0x0000001f271c7223 */ /* 0x000fe2000000001c */
[----:B------:R-:W-:Y:S01]  /*16a0*/  FFMA R39, R43, R35, R40 ;  /* 0x000000232b277223 */ /* 0x000fe20000000028 */
[-C--:B------:R-:W-:Y:S01]  /*16b0*/  FFMA R37, R51, R31.reuse, R30 ;  /* 0x0000001f33257223 */ /* 0x080fe2000000001e */
[----:B------:R-:W-:Y:S01]  /*16c0*/  FFMA R43, R43, R31, R42 ;  /* 0x0000001f2b2b7223 */ /* 0x000fe2000000002a */
[----:B------:R-:W-:-:S04]  /*16d0*/  FFMA R34, R50, R34, R33 ;  /* 0x0000002232227223 */ /* 0x000fc80000000021 */
[----:B------:R-:W-:Y:S01]  /*16e0*/  FFMA R41, R51, R35, R34 ;  /* 0x0000002333297223 */ /* 0x000fe20000000022 */
[C---:B-1----:R-:W-:Y:S01]  /*16f0*/  FFMA R32, R52.reuse, R12, R57 ;  /* 0x0000000c34207223 */ /* 0x042fe20000000039 */
[----:B------:R-:W-:Y:S02]  /*1700*/  FFMA R52, R52, R16, R49 ;  /* 0x0000001034347223 */ /* 0x000fe40000000031 */
[----:B------:R-:W-:Y:S01]  /*1710*/  LDS.128 R48, [R10+0x220] ;  /* 0x000220000a307984 */ /* 0x000fe20000000c00 */
[-C--:B------:R-:W-:Y:S01]  /*1720*/  FFMA R29, R53, R13.reuse, R32 ;  /* 0x0000000d351d7223 */ /* 0x080fe20000000020 */
[C---:B--2---:R-:W-:Y:S01]  /*1730*/  FFMA R30, R20.reuse, R12, R59 ;  /* 0x0000000c141e7223 */ /* 0x044fe2000000003b */
[----:B------:R-:W-:Y:S01]  /*1740*/  FFMA R28, R20, R16, R28 ;  /* 0x00000010141c7223 */ /* 0x000fe2000000001c */
[----:B------:R-:W1:Y:S01]  /*1750*/  LDS.128 R32, [R11+0x220] ;  /* 0x000220000b207984 */ /* 0x000e620000000c00 */
[----:B------:R-:W-:Y:S01]  /*1760*/  FFMA R20, R54, R14, R29 ;  /* 0x0000000e36147223 */ /* 0x000fe2000000001d */
[C---:B------:R-:W-:Y:S01]  /*1770*/  FFMA R57, R21.reuse, R13, R30 ;  /* 0x0000000d15397223 */ /* 0x040fe2000000001e */
[-C--:B------:R-:W-:Y:S01]  /*1780*/  FFMA R21, R21, R17.reuse, R28 ;  /* 0x0000001115157223 */ /* 0x080fe2000000001c */
[C---:B---3--:R-:W-:Y:S01]  /*1790*/  FFMA R36, R24.reuse, R16, R43 ;  /* 0x0000001018247223 */ /* 0x048fe2000000002b */
[----:B------:R-:W-:Y:S01]  /*17a0*/  FFMA R24, R24, R12, R39 ;  /* 0x0000000c18187223 */ /* 0x000fe20000000027 */
[----:B------:R-:W2:Y:S01]  /*17b0*/  LDS.128 R28, [R11+0x20] ;  /* 0x000020000b1c7984 */ /* 0x000ea20000000c00 */
[C---:B----4-:R-:W-:Y:S01]  /*17c0*/  FFMA R16, R44.reuse, R16, R37 ;  /* 0x000000102c107223 */ /* 0x050fe20000000025 */
[----:B------:R-:W-:Y:S01]  /*17d0*/  FFMA R53, R53, R17, R52 ;  /* 0x0000001135357223 */ /* 0x000fe20000000034 */
[C---:B------:R-:W-:Y:S01]  /*17e0*/  FFMA R59, R25.reuse, R13, R24 ;  /* 0x0000000d193b7223 */ /* 0x040fe20000000018 */
[-C--:B------:R-:W-:Y:S01]  /*17f0*/  FFMA R25, R25, R17.reuse, R36 ;  /* 0x0000001119197223 */ /* 0x080fe20000000024 */
[----:B------:R-:W-:Y:S01]  /*1800*/  FFMA R12, R44, R12, R41 ;  /* 0x0000000c2c0c7223 */ /* 0x000fe20000000029 */
[----:B------:R-:W3:Y:S01]  /*1810*/  LDS.128 R36, [R10+0x2020] ;  /* 0x002020000a247984 */ /* 0x000ee20000000c00 */
[----:B------:R-:W-:Y:S01]  /*1820*/  FFMA R54, R54, R18, R53 ;  /* 0x0000001236367223 */ /* 0x000fe20000000035 */
[C---:B------:R-:W-:Y:S01]  /*1830*/  FFMA R17, R45.reuse, R17, R16 ;  /* 0x000000112d117223 */ /* 0x040fe20000000010 */
[----:B------:R-:W-:Y:S01]  /*1840*/  FFMA R13, R45, R13, R12 ;  /* 0x0000000d2d0d7223 */ /* 0x000fe2000000000c */
[----:B------:R-:W4:Y:S01]  /*1850*/  LDS.128 R40, [R10+0x2220] ;  /* 0x002220000a287984 */ /* 0x000f220000000c00 */
[C---:B------:R-:W-:Y:S01]  /*1860*/  FFMA R45, R55.reuse, R15, R20 ;  /* 0x0000000f372d7223 */ /* 0x040fe20000000014 */
[----:B------:R-:W-:Y:S01]  /*1870*/  FFMA R12, R55, R19, R54 ;  /* 0x00000013370c7223 */ /* 0x000fe20000000036 */
[C---:B------:R-:W-:Y:S01]  /*1880*/  FFMA R20, R22.reuse, R14, R57 ;  /* 0x0000000e16147223 */ /* 0x040fe20000000039 */
[----:B------:R-:W4:Y:S01]  /*1890*/  LDS.128 R52, [R10+0x20] ;  /* 0x000020000a347984 */ /* 0x000f220000000c00 */
[----:B------:R-:W-:Y:S01]  /*18a0*/  FFMA R22, R22, R18, R21 ;  /* 0x0000001216167223 */ /* 0x000fe20000000015 */
[-C--:B------:R-:W-:Y:S01]  /*18b0*/  FFMA R16, R26, R14.reuse, R59 ;  /* 0x0000000e1a107223 */ /* 0x080fe2000000003b */
[C---:B------:R-:W-:Y:S01]  /*18c0*/  FFMA R57, R23.reuse, R15, R20 ;  /* 0x0000000f17397223 */ /* 0x040fe20000000014 */
[----:B------:R-:W-:Y:S01]  /*18d0*/  FFMA R14, R46, R14, R13 ;  /* 0x0000000e2e0e7223 */ /* 0x000fe2000000000d */
[----:B------:R-:W-:Y:S01]  /*18e0*/  FFMA R59, R23, R19, R22 ;  /* 0x00000013173b7223 */ /* 0x000fe20000000016 */
[-C--:B------:R-:W-:Y:S01]  /*18f0*/  FFMA R23, R27, R15.reuse, R16 ;  /* 0x0000000f1b177223 */ /* 0x080fe20000000010 */
[-C--:B------:R-:W-:Y:S01]  /*1900*/  FFMA R26, R26, R18.reuse, R25 ;  /* 0x000000121a1a7223 */ /* 0x080fe20000000019 */
[----:B------:R-:W-:Y:S01]  /*1910*/  FFMA R25, R47, R15, R14 ;  /* 0x0000000f2f197223 */ /* 0x000fe2000000000e */
[----:B------:R-:W-:-:S02]  /*1920*/  FFMA R18, R46, R18, R17 ;  /* 0x000000122e127223 */ /* 0x000fc40000000011 */
[-C--:B------:R-:W-:Y:S02]  /*1930*/  FFMA R27, R27, R19.reuse, R26 ;  /* 0x000000131b1b7223 */ /* 0x080fe4000000001a */
[----:B------:R-:W-:Y:S01]  /*1940*/  FFMA R21, R47, R19, R18 ;  /* 0x000000132f157223 */ /* 0x000fe20000000012 */
[C---:B-1----:R-:W-:Y:S01]  /*1950*/  FFMA R12, R48.reuse, R32, R12 ;  /* 0x00000020300c7223 */ /* 0x042fe2000000000c */
[-C--:B--2---:R-:W-:Y:S02]  /*1960*/  FFMA R16, R48, R28.reuse, R45 ;  /* 0x0000001c30107223 */ /* 0x084fe4000000002d */
[----:B------:R-:W-:Y:S02]  /*1970*/  LDS.128 R44, [R10+0x230] ;  /* 0x000230000a2c7984 */ /* 0x000fe40000000c00 */
[C---:B------:R-:W-:Y:S01]  /*1980*/  FFMA R13, R49.reuse, R29, R16 ;  /* 0x0000001d310d7223 */ /* 0x040fe20000000010 */
[----:B------:R-:W-:Y:S01]  /*1990*/  FFMA R49, R49, R33, R12 ;  /* 0x0000002131317223 */ /* 0x000fe2000000000c */
[C---:B---3--:R-:W-:Y:S01]  /*19a0*/  FFMA R14, R36.reuse, R28, R57 ;  /* 0x0000001c240e7223 */ /* 0x048fe20000000039 */
[----:B------:R-:W-:Y:S01]  /*19b0*/  FFMA R12, R36, R32, R59 ;  /* 0x00000020240c7223 */ /* 0x000fe2000000003b */
[----:B------:R-:W-:Y:S01]  /*19c0*/  FFMA R36, R50, R30, R13 ;  /* 0x0000001e32247223 */ /* 0x000fe2000000000d */
[----:B------:R-:W1:Y:S01]  /*19d0*/  LDS.128 R16, [R11+0x230] ;  /* 0x000230000b107984 */ /* 0x000e620000000c00 */
[C---:B------:R-:W-:Y:S01]  /*19e0*/  FFMA R57, R37.reuse, R29, R14 ;  /* 0x0000001d25397223 */ /* 0x040fe2000000000e */
[----:B------:R-:W-:Y:S01]  /*19f0*/  FFMA R37, R37, R33, R12 ;  /* 0x0000002125257223 */ /* 0x000fe2000000000c */
[C---:B----4-:R-:W-:Y:S01]  /*1a00*/  FFMA R20, R40.reuse, R32, R27 ;  /* 0x0000002028147223 */ /* 0x050fe2000000001b */
[----:B------:R-:W-:Y:S01]  /*1a10*/  FFMA R40, R40, R28, R23 ;  /* 0x0000001c28287223 */ /* 0x000fe20000000017 */
[----:B------:R-:W2:Y:S01]  /*1a20*/  LDS.128 R12, [R11+0x30] ;  /* 0x000030000b0c7984 */ /* 0x000ea20000000c00 */
[C---:B------:R-:W-:Y:S01]  /*1a30*/  FFMA R32, R52.reuse, R32, R21 ;  /* 0x0000002034207223 */ /* 0x040fe20000000015 */
[----:B------:R-:W-:Y:S01]  /*1a40*/  FFMA R28, R52, R28, R25 ;  /* 0x0000001c341c7223 */ /* 0x000fe20000000019 */
[C---:B------:R-:W-:Y:S01]  /*1a50*/  FFMA R59, R41.reuse, R29, R40 ;  /* 0x0000001d293b7223 */ /* 0x040fe20000000028 */
[-C--:B------:R-:W-:Y:S01]  /*1a60*/  FFMA R41, R41, R33.reuse, R20 ;  /* 0x0000002129297223 */ /* 0x080fe20000000014 */
[----:B------:R-:W-:Y:S01]  /*1a70*/  FFMA R50, R50, R34, R49 ;  /* 0x0000002232327223 */ /* 0x000fe20000000031 */
[----:B------:R-:W3:Y:S01]  /*1a80*/  LDS.128 R20, [R10+0x2030] ;  /* 0x002030000a147984 */ /* 0x000ee20000000c00 */
[C---:B------:R-:W-:Y:S01]  /*1a90*/  FFMA R33, R53.reuse, R33, R32 ;  /* 0x0000002135217223 */ /* 0x040fe20000000020 */
[----:B------:R-:W-:Y:S01]  /*1aa0*/  FFMA R29, R53, R29, R28 ;  /* 0x0000001d351d7223 */ /* 0x000fe2000000001c */
[C---:B------:R-:W-:Y:S01]  /*1ab0*/  FFMA R53, R51.reuse, R31, R36 ;  /* 0x0000001f33357223 */ /* 0x040fe20000000024 */
[----:B------:R-:W4:Y:S01]  /*1ac0*/  LDS.128 R24, [R10+0x2230] ;  /* 0x002230000a187984 */ /* 0x000f220000000c00 */
[----:B------:R-:W-:Y:S01]  /*1ad0*/  FFMA R28, R51, R35, R50 ;  /* 0x00000023331c7223 */ /* 0x000fe20000000032 */
[C---:B------:R-:W-:Y:S01]  /*1ae0*/  FFMA R36, R38.reuse, R30, R57 ;  /* 0x0000001e26247223 */ /* 0x040fe20000000039 */
[----:B------:R-:W-:Y:S01]  /*1af0*/  FFMA R38, R38, R34, R37 ;  /* 0x0000002226267223 */ /* 0x000fe20000000025 */
[----:B------:R-:W4:Y:S01]  /*1b00*/  LDS.128 R48, [R10+0x30] ;  /* 0x000030000a307984 */ /* 0x000f220000000c00 */
        /* <DEDUP_REMOVED lines=8> */
[-C--:B------:R-:W-:Y:S01]  /*1b90*/  FFMA R43, R43, R35.reuse, R42 ;  /* 0x000000232b2b7223 */ /* 0x080fe2000000002a */
        /* <DEDUP_REMOVED lines=748> */
[-C--:B------:R-:W-:Y:S01]  /*4a60*/  FFMA R32, R42, R30.reuse, R59 ;  /* 0x0000001e2a207223 */ /* 0x080fe2000000003b */
[C---:B------:R-:W-:Y:S01]  /*4a70*/  FFMA R36, R38.reuse, R30, R57 ;  /* 0x0000001e26247223 */ /* 0x040fe20000000039 */
[----:B------:R-:W4:Y:S01]  /*4a80*/  LDS.128 R52, [R10+0x170] ;  /* 0x000170000a347984 */ /* 0x000f220000000c00 */
[-C--:B------:R-:W-:Y:S01]  /*4a90*/  FFMA R38, R38, R34.reuse, R37 ;  /* 0x0000002226267223 */ /* 0x080fe20000000025 */
[-C--:B------:R-:W-:Y:S01]  /*4aa0*/  FFMA R42, R42, R34.reuse, R41 ;  /* 0x000000222a2a7223 */ /* 0x080fe20000000029 */
[-C--:B------:R-:W-:Y:S01]  /*4ab0*/  FFMA R37, R43, R31.reuse, R32 ;  /* 0x0000001f2b257223 */ /* 0x080fe20000000020 */
[C---:B------:R-:W-:Y:S01]  /*4ac0*/  FFMA R34, R46.reuse, R34, R33 ;  /* 0x000000222e227223 */ /* 0x040fe20000000021 */
[C---:B------:R-:W-:Y:S01]  /*4ad0*/  FFMA R57, R39.reuse, R31, R36 ;  /* 0x0000001f27397223 */ /* 0x040fe20000000024 */
[----:B------:R-:W-:Y:S01]  /*4ae0*/  FFMA R30, R46, R30, R29 ;  /* 0x0000001e2e1e7223 */ /* 0x000fe2000000001d */
[-C--:B------:R-:W-:Y:S01]  /*4af0*/  FFMA R39, R39, R35.reuse, R38 ;  /* 0x0000002327277223 */ /* 0x080fe20000000026 */
[-C--:B------:R-:W-:Y:S01]  /*4b00*/  FFMA R41, R47, R35.reuse, R34 ;  /* 0x000000232f297223 */ /* 0x080fe20000000022 */
[----:B------:R-:W-:Y:S01]  /*4b10*/  FFMA R43, R43, R35, R42 ;  /* 0x000000232b2b7223 */ /* 0x000fe2000000002a */
[----:B------:R-:W-:Y:S01]  /*4b20*/  FFMA R47, R47, R31, R30 ;  /* 0x0000001f2f2f7223 */ /* 0x000fe2000000001e */
[C---:B-1----:R-:W-:Y:S01]  /*4b30*/  FFMA R28, R48.reuse, R16, R28 ;  /* 0x00000010301c7223 */ /* 0x042fe2000000001c */
[----:B--2---:R-:W-:-:S04]  /*4b40*/  FFMA R32, R48, R12, R45 ;  /* 0x0000000c30207223 */ /* 0x004fc8000000002d */
[C---:B------:R-:W-:Y:S01]  /*4b50*/  FFMA R29, R49.reuse, R13, R32 ;  /* 0x0000000d311d7223 */ /* 0x040fe20000000020 */
[----:B------:R-:W-:Y:S01]  /*4b60*/  FFMA R49, R49, R17, R28 ;  /* 0x0000001131317223 */ /* 0x000fe2000000001c */
[C---:B---3--:R-:W-:Y:S01]  /*4b70*/  FFMA R30, R20.reuse, R12, R57 ;  /* 0x0000000c141e7223 */ /* 0x048fe20000000039 */
[----:B------:R-:W-:Y:S01]  /*4b80*/  FFMA R28, R20, R16, R39 ;  /* 0x00000010141c7223 */ /* 0x000fe20000000027 */
[----:B------:R-:W-:Y:S01]  /*4b90*/  FFMA R20, R50, R14, R29 ;  /* 0x0000000e32147223 */ /* 0x000fe2000000001d */
[----:B------:R-:W-:Y:S01]  /*4ba0*/  LDS.128 R32, [R10+0x380] ;  /* 0x000380000a207984 */ /* 0x000fe20000000c00 */
[C---:B------:R-:W-:Y:S01]  /*4bb0*/  FFMA R57, R21.reuse, R13, R30 ;  /* 0x0000000d15397223 */ /* 0x040fe2000000001e */
[----:B------:R-:W-:Y:S01]  /*4bc0*/  FFMA R21, R21, R17, R28 ;  /* 0x0000001115157223 */ /* 0x000fe2000000001c */
[C---:B----4-:R-:W-:Y:S01]  /*4bd0*/  FFMA R40, R24.reuse, R16, R43 ;  /* 0x0000001018287223 */ /* 0x050fe2000000002b */
[----:B------:R-:W-:Y:S01]  /*4be0*/  FFMA R24, R24, R12, R37 ;  /* 0x0000000c18187223 */ /* 0x000fe20000000025 */
[----:B------:R-:W1:Y:S01]  /*4bf0*/  LDS.128 R28, [R11+0x180] ;  /* 0x000180000b1c7984 */ /* 0x000e620000000c00 */
[C---:B------:R-:W-:Y:S01]  /*4c00*/  FFMA R16, R52.reuse, R16, R41 ;  /* 0x0000001034107223 */ /* 0x040fe20000000029 */
[----:B------:R-:W-:Y:S01]  /*4c10*/  FFMA R12, R52, R12, R47 ;  /* 0x0000000c340c7223 */ /* 0x000fe2000000002f */
[C---:B------:R-:W-:Y:S01]  /*4c20*/  FFMA R59, R25.reuse, R13, R24 ;  /* 0x0000000d193b7223 */ /* 0x040fe20000000018 */
[----:B------:R-:W2:Y:S01]  /*4c30*/  LDS.128 R36, [R11+0x380] ;  /* 0x000380000b247984 */ /* 0x000ea20000000c00 */
[-C--:B------:R-:W-:Y:S01]  /*4c40*/  FFMA R25, R25, R17.reuse, R40 ;  /* 0x0000001119197223 */ /* 0x080fe20000000028 */
[----:B------:R-:W-:Y:S01]  /*4c50*/  FFMA R50, R50, R18, R49 ;  /* 0x0000001232327223 */ /* 0x000fe20000000031 */
[C---:B------:R-:W-:Y:S01]  /*4c60*/  FFMA R17, R53.reuse, R17, R16 ;  /* 0x0000001135117223 */ /* 0x040fe20000000010 */
        /* <DEDUP_REMOVED lines=9> */
[C---:B------:R-:W-:Y:S01]  /*4d00*/  FFMA R57, R23.reuse, R15, R20 ;  /* 0x0000000f17397223 */ /* 0x040fe20000000014 */
[----:B------:R-:W-:Y:S01]  /*4d10*/  FFMA R59, R23, R19, R22 ;  /* 0x00000013173b7223 */ /* 0x000fe20000000016 */
[----:B------:R-:W-:Y:S01]  /*4d20*/  FFMA R23, R27, R15, R16 ;  /* 0x0000000f1b177223 */ /* 0x000fe20000000010 */
[----:B------:R-:W-:Y:S01]  /*4d30*/  FFMA R26, R26, R18, R25 ;  /* 0x000000121a1a7223 */ /* 0x000fe20000000019 */
[C---:B------:R-:W-:Y:S01]  /*4d40*/  FFMA R14, R54.reuse, R14, R13 ;  /* 0x0000000e360e7223 */ /* 0x040fe2000000000d */
[----:B------:R-:W-:-:S02]  /*4d50*/  FFMA R18, R54, R18, R17 ;  /* 0x0000001236127223 */ /* 0x000fc40000000011 */
[----:B------:R-:W-:Y:S01]  /*4d60*/  FFMA R27, R27, R19, R26 ;  /* 0x000000131b1b7223 */ /* 0x000fe2000000001a */
[C---:B------:R-:W-:Y:S01]  /*4d70*/  FFMA R25, R55.reuse, R15, R14 ;  /* 0x0000000f37197223 */ /* 0x040fe2000000000e */
[----:B------:R-:W-:Y:S01]  /*4d80*/  FFMA R21, R55, R19, R18 ;  /* 0x0000001337157223 */ /* 0x000fe20000000012 */
[C---:B-1----:R-:W-:Y:S02]  /*4d90*/  FFMA R16, R32.reuse, R28, R53 ;  /* 0x0000001c20107223 */ /* 0x042fe40000000035 */
[----:B------:R-:W-:Y:S01]  /*4da0*/  LDS.128 R52, [R10+0x390] ;  /* 0x000390000a347984 */ /* 0x000fe20000000c00 */
[----:B--2---:R-:W-:Y:S01]  /*4db0*/  FFMA R12, R32, R36, R12 ;  /* 0x00000024200c7223 */ /* 0x004fe2000000000c */
[C---:B------:R-:W-:Y:S02]  /*4dc0*/  FFMA R13, R33.reuse, R29, R16 ;  /* 0x0000001d210d7223 */ /* 0x040fe40000000010 */
[----:B------:R-:W1:Y:S01]  /*4dd0*/  LDS.128 R16, [R11+0x390] ;  /* 0x000390000b107984 */ /* 0x000e620000000c00 */
[----:B------:R-:W-:Y:S01]  /*4de0*/  FFMA R33, R33, R37, R12 ;  /* 0x0000002521217223 */ /* 0x000fe2000000000c */
[----:B---3--:R-:W-:Y:S01]  /*4df0*/  FFMA R12, R40, R28, R57 ;  /* 0x0000001c280c7223 */ /* 0x008fe20000000039 */
[----:B------:R-:W-:Y:S01]  /*4e00*/  FFMA R32, R34, R30, R13 ;  /* 0x0000001e22207223 */ /* 0x000fe2000000000d */
[-C--:B------:R-:W-:Y:S01]  /*4e10*/  FFMA R40, R40, R36.reuse, R59 ;  /* 0x0000002428287223 */ /* 0x080fe2000000003b */
[C---:B----4-:R-:W-:Y:S01]  /*4e20*/  FFMA R20, R44.reuse, R36, R27 ;  /* 0x000000242c147223 */ /* 0x050fe2000000001b */
[-C--:B------:R-:W-:Y:S01]  /*4e30*/  FFMA R57, R41, R29.reuse, R12 ;  /* 0x0000001d29397223 */ /* 0x080fe2000000000c */
        /* <DEDUP_REMOVED lines=8> */
[-C--:B------:R-:W-:Y:S01]  /*4ec0*/  FFMA R41, R41, R37.reuse, R40 ;  /* 0x0000002529297223 */ /* 0x080fe20000000028 */
[C---:B------:R-:W-:Y:S01]  /*4ed0*/  FFMA R37, R49.reuse, R37, R36 ;  /* 0x0000002531257223 */ /* 0x040fe20000000024 */
[----:B------:R-:W-:Y:S01]  /*4ee0*/  FFMA R29, R49, R29, R28 ;  /* 0x0000001d311d7223 */ /* 0x000fe2000000001c */
[----:B------:R-:W4:Y:S01]  /*4ef0*/  LDS.128 R24, [R10+0x2390] ;  /* 0x002390000a187984 */ /* 0x000f220000000c00 */
[C---:B------:R-:W-:Y:S01]  /*4f00*/  FFMA R49, R35.reuse, R31, R32 ;  /* 0x0000001f23317223 */ /* 0x040fe20000000020 */
[----:B------:R-:W-:Y:S01]  /*4f10*/  FFMA R28, R35, R39, R34 ;  /* 0x00000027231c7223 */ /* 0x000fe20000000022 */
[-C--:B------:R-:W-:Y:S01]  /*4f20*/  FFMA R36, R46, R30.reuse, R59 ;  /* 0x0000001e2e247223 */ /* 0x080fe2000000003b */
[----:B------:R-:W4:Y:S01]  /*4f30*/  LDS.128 R32, [R10+0x190] ;  /* 0x000190000a207984 */ /* 0x000f220000000c00 */
[C---:B------:R-:W-:Y:S01]  /*4f40*/  FFMA R40, R42.reuse, R30, R57 ;  /* 0x0000001e2a287223 */ /* 0x040fe20000000039 */
        /* <DEDUP_REMOVED lines=61> */
[----:B------:R-:W-:Y:S01]  /*5320*/  FFMA R40, R52, R40, R21 ;  /* 0x0000002834287223 */ /* 0x000fe20000000015 */
        /* <DEDUP_REMOVED lines=14> */
[----:B------:R-:W-:Y:S01]  /*5410*/  FFMA R46, R46, R42, R45 ;  /* 0x0000002a2e2e7223 */ /* 0x000fe2000000002d */
[-C--:B------:R-:W-:Y:S01]  /*5420*/  FFMA R45, R51, R39.reuse, R40 ;  /* 0x00000027332d7223 */ /* 0x080fe20000000028 */
[----:B------:R-:W-:Y:S01]  /*5430*/  FFMA R38, R54, R38, R37 ;  /* 0x0000002636267223 */ /* 0x000fe20000000025 */
[C---:B------:R-:W-:Y:S01]  /*5440*/  FFMA R57, R47.reuse, R39, R44 ;  /* 0x000000272f397223 */ /* 0x040fe2000000002c */
[----:B------:R-:W-:Y:S01]  /*5450*/  FFMA R47, R47, R43, R46 ;  /* 0x0000002b2f2f7223 */ /* 0x000fe2000000002e */
[-C--:B------:R-:W-:Y:S01]  /*5460*/  FFMA R50, R50, R42.reuse, R49 ;  /* 0x0000002a32327223 */ /* 0x080fe20000000031 */
[----:B------:R-:W-:-:S03]  /*5470*/  FFMA R42, R54, R42, R41 ;  /* 0x0000002a362a7223 */ /* 0x000fc60000000029 */
[-C--:B------:R-:W-:Y:S01]  /*5480*/  FFMA R51, R51, R43.reuse, R50 ;  /* 0x0000002b33337223 */ /* 0x080fe20000000032 */
[C---:B------:R-:W-:Y:S01]  /*5490*/  FFMA R49, R55.reuse, R43, R42 ;  /* 0x0000002b37317223 */ /* 0x040fe2000000002a */
[----:B------:R-:W-:Y:S01]  /*54a0*/  FFMA R55, R55, R39, R38 ;  /* 0x0000002737377223 */ /* 0x000fe20000000026 */
[C---:B-1----:R-:W-:Y:S01]  /*54b0*/  FFMA R36, R32.reuse, R16, R36 ;  /* 0x0000001020247223 */ /* 0x042fe20000000024 */
[----:B--2---:R-:W-:-:S04]  /*54c0*/  FFMA R40, R32, R12, R53 ;  /* 0x0000000c20287223 */ /* 0x004fc80000000035 */
[C---:B------:R-:W-:Y:S01]  /*54d0*/  FFMA R37, R33.reuse, R13, R40 ;  /* 0x0000000d21257223 */ /* 0x040fe20000000028 */
[----:B------:R-:W-:Y:S01]  /*54e0*/  FFMA R33, R33, R17, R36 ;  /* 0x0000001121217223 */ /* 0x000fe20000000024 */
[C---:B---3--:R-:W-:Y:S01]  /*54f0*/  FFMA R36, R20.reuse, R12, R57 ;  /* 0x0000000c14247223 */ /* 0x048fe20000000039 */
[----:B------:R-:W-:Y:S01]  /*5500*/  FFMA R20, R20, R16, R47 ;  /* 0x0000001014147223 */ /* 0x000fe2000000002f */
[C---:B------:R-:W-:Y:S01]  /*5510*/  FFMA R32, R34.reuse, R14, R37 ;  /* 0x0000000e22207223 */ /* 0x040fe20000000025 */
[----:B------:R-:W-:Y:S01]  /*5520*/  FFMA R34, R34, R18, R33 ;  /* 0x0000001222227223 */ /* 0x000fe20000000021 */
[C---:B------:R-:W-:Y:S01]  /*5530*/  FFMA R33, R21.reuse, R13, R36 ;  /* 0x0000000d15217223 */ /* 0x040fe20000000024 */
[----:B------:R-:W-:Y:S01]  /*5540*/  FFMA R21, R21, R17, R20 ;  /* 0x0000001115157223 */ /* 0x000fe20000000014 */
[C---:B----4-:R-:W-:Y:S01]  /*5550*/  FFMA R48, R24.reuse, R16, R51 ;  /* 0x0000001018307223 */ /* 0x050fe20000000033 */
[----:B------:R-:W-:Y:S01]  /*5560*/  FFMA R20, R24, R12, R45 ;  /* 0x0000000c18147223 */ /* 0x000fe2000000002d */
[----:B------:R-:W-:Y:S01]  /*5570*/  LDS.128 R36, [R10+0x3c0] ;  /* 0x0003c0000a247984 */ /* 0x000fe20000000c00 */
[C---:B------:R-:W-:Y:S01]  /*5580*/  FFMA R16, R28.reuse, R16, R49 ;  /* 0x000000101c107223 */ /* 0x040fe20000000031 */
[----:B------:R-:W-:Y:S01]  /*5590*/  FFMA R12, R28, R12, R55 ;  /* 0x0000000c1c0c7223 */ /* 0x000fe20000000037 */
[C---:B------:R-:W-:Y:S01]  /*55a0*/  FFMA R20, R25.reuse, R13, R20 ;  /* 0x0000000d19147223 */ /* 0x040fe20000000014 */
[----:B------:R-:W1:Y:S01]  /*55b0*/  LDS.128 R40, [R11+0x1c0] ;  /* 0x0001c0000b287984 */ /* 0x000e620000000c00 */
[----:B------:R-:W-:Y:S01]  /*55c0*/  FFMA R25, R25, R17, R48 ;  /* 0x0000001119197223 */ /* 0x000fe20000000030 */
[C---:B------:R-:W-:Y:S01]  /*55d0*/  FFMA R13, R29.reuse, R13, R12 ;  /* 0x0000000d1d0d7223 */ /* 0x040fe2000000000c */
[----:B------:R-:W-:Y:S01]  /*55e0*/  FFMA R17, R29, R17, R16 ;  /* 0x000000111d117223 */ /* 0x000fe20000000010 */
[----:B------:R-:W2:Y:S01]  /*55f0*/  LDS.128 R44, [R11+0x3c0] ;  /* 0x0003c0000b2c7984 */ /* 0x000ea20000000c00 */
[-C--:B------:R-:W-:Y:S01]  /*5600*/  FFMA R12, R22, R14.reuse, R33 ;  /* 0x0000000e160c7223 */ /* 0x080fe20000000021 */
[C---:B------:R-:W-:Y:S01]  /*5610*/  FFMA R29, R35.reuse, R15, R32 ;  /* 0x0000000f231d7223 */ /* 0x040fe20000000020 */
[----:B------:R-:W-:Y:S01]  /*5620*/  FFMA R35, R35, R19, R34 ;  /* 0x0000001323237223 */ /* 0x000fe20000000022 */
[----:B------:R-:W3:Y:S01]  /*5630*/  LDS.128 R48, [R10+0x21c0] ;  /* 0x0021c0000a307984 */ /* 0x000ee20000000c00 */
[C---:B------:R-:W-:Y:S01]  /*5640*/  FFMA R20, R26.reuse, R14, R20 ;  /* 0x0000000e1a147223 */ /* 0x040fe20000000014 */
[-C--:B------:R-:W-:Y:S01]  /*5650*/  FFMA R26, R26, R18.reuse, R25 ;  /* 0x000000121a1a7223 */ /* 0x080fe20000000019 */
[-C--:B------:R-:W-:Y:S01]  /*5660*/  FFMA R22, R22, R18.reuse, R21 ;  /* 0x0000001216167223 */ /* 0x080fe20000000015 */
[----:B------:R-:W4:Y:S01]  /*5670*/  LDS.128 R52, [R10+0x23c0] ;  /* 0x0023c0000a347984 */ /* 0x000f220000000c00 */
[C---:B------:R-:W-:Y:S01]  /*5680*/  FFMA R25, R23.reuse, R15, R12 ;  /* 0x0000000f17197223 */ /* 0x040fe2000000000c */
[C---:B------:R-:W-:Y:S01]  /*5690*/  FFMA R18, R30.reuse, R18, R17 ;  /* 0x000000121e127223 */ /* 0x040fe20000000011 */
[----:B------:R-:W-:Y:S01]  /*56a0*/  FFMA R23, R23, R19, R22 ;  /* 0x0000001317177223 */ /* 0x000fe20000000016 */
[----:B------:R-:W4:Y:S01]  /*56b0*/  LDS.128 R56, [R10+0x1c0] ;  /* 0x0001c0000a387984 */ /* 0x000f220000000c00 */
[C---:B------:R-:W-:Y:S01]  /*56c0*/  FFMA R21, R27.reuse, R15, R20 ;  /* 0x0000000f1b157223 */ /* 0x040fe20000000014 */
[-C--:B------:R-:W-:Y:S01]  /*56d0*/  FFMA R27, R27, R19.reuse, R26 ;  /* 0x000000131b1b7223 */ /* 0x080fe2000000001a */
[----:B------:R-:W-:Y:S01]  /*56e0*/  FFMA R14, R30, R14, R13 ;  /* 0x0000000e1e0e7223 */ /* 0x000fe2000000000d */
[----:B------:R-:W-:-:S03]  /*56f0*/  FFMA R13, R31, R19, R18 ;  /* 0x000000131f0d7223 */ /* 0x000fc60000000012 */
[----:B------:R-:W-:Y:S01]  /*5700*/  FFMA R15, R31, R15, R14 ;  /* 0x0000000f1f0f7223 */ /* 0x000fe2000000000e */
[C---:B-1----:R-:W-:Y:S02]  /*5710*/  FFMA R12, R36.reuse, R40, R29 ;  /* 0x00000028240c7223 */ /* 0x042fe4000000001d */
[----:B------:R-:W-:Y:S01]  /*5720*/  LDS.128 R28, [R11+0x1d0] ;  /* 0x0001d0000b1c7984 */ /* 0x000fe20000000c00 */
[----:B--2---:R-:W-:Y:S01]  /*5730*/  FFMA R36, R36, R44, R35 ;  /* 0x0000002c24247223 */ /* 0x004fe20000000023 */
[C---:B------:R-:W-:Y:S02]  /*5740*/  FFMA R17, R37.reuse, R41, R12 ;  /* 0x0000002925117223 */ /* 0x040fe4000000000c */
[----:B------:R-:W-:Y:S01]  /*5750*/  LDS.128 R32, [R10+0x1d0] ;  /* 0x0001d0000a207984 */ /* 0x000fe20000000c00 */
        /* <DEDUP_REMOVED lines=8> */
[-C--:B------:R-:W-:Y:S01]  /*57e0*/  FFMA R48, R52, R40.reuse, R21 ;  /* 0x0000002834307223 */ /* 0x080fe20000000015 */
[----:B------:R-:W1:Y:S01]  /*57f0*/  LDS.128 R16, [R10+0x3d0] ;  /* 0x0003d0000a107984 */ /* 0x000e620000000c00 */
[C---:B------:R-:W-:Y:S01]  /*5800*/  FFMA R40, R56.reuse, R40, R15 ;  /* 0x0000002838287223 */ /* 0x040fe2000000000f */
[----:B------:R-:W-:Y:S01]  /*5810*/  FFMA R44, R56, R44, R13 ;  /* 0x0000002c382c7223 */ /* 0x000fe2000000000d */
[C---:B------:R-:W-:Y:S01]  /*5820*/  FFMA R48, R53.reuse, R41, R48 ;  /* 0x0000002935307223 */ /* 0x040fe20000000030 */
[----:B------:R-:W2:Y:S01]  /*5830*/  LDS.128 R24, [R11+0x3d0] ;  /* 0x0003d0000b187984 */ /* 0x000ea20000000c00 */
[-C--:B------:R-:W-:Y:S01]  /*5840*/  FFMA R53, R53, R45.reuse, R12 ;  /* 0x0000002d35357223 */ /* 0x080fe2000000000c */
[C---:B------:R-:W-:Y:S01]  /*5850*/  FFMA R45, R57.reuse, R45, R44 ;  /* 0x0000002d392d7223 */ /* 0x040fe2000000002c */
[----:B------:R-:W-:Y:S01]  /*5860*/  FFMA R41, R57, R41, R40 ;  /* 0x0000002939297223 */ /* 0x000fe20000000028 */
[----:B------:R-:W3:Y:S01]  /*5870*/  LDS.128 R12, [R10+0x21d0] ;  /* 0x0021d0000a0c7984 */ /* 0x000ee20000000c00 */
[C---:B------:R-:W-:Y:S01]  /*5880*/  FFMA R57, R39.reuse, R43, R36 ;  /* 0x0000002b27397223 */ /* 0x040fe20000000024 */
[C---:B------:R-:W-:Y:S01]  /*5890*/  FFMA R36, R50.reuse, R42, R37 ;  /* 0x0000002a32247223 */ /* 0x040fe20000000025 */
[----:B------:R-:W-:Y:S01]  /*58a0*/  FFMA R39, R39, R47, R38 ;  /* 0x0000002f27277223 */ /* 0x000fe20000000026 */
[----:B------:R-:W4:Y:S01]  /*58b0*/  LDS.128 R20, [R10+0x23d0] ;  /* 0x0023d0000a147984 */ /* 0x000f220000000c00 */
[----:B------:R-:W-:Y:S01]  /*58c0*/  FFMA R50, R50, R46, R49 ;  /* 0x0000002e32327223 */ /* 0x000fe20000000031 */
[C---:B------:R-:W-:Y:S01]  /*58d0*/  FFMA R37, R51.reuse, R43, R36 ;  /* 0x0000002b33257223 */ /* 0x040fe20000000024 */
[C---:B------:R-:W-:Y:S01]  /*58e0*/  FFMA R48, R54.reuse, R42, R48 ;  /* 0x0000002a36307223 */ /* 0x040fe20000000030 */
[----:B------:R-:W1:Y:S01]  /*58f0*/  S2R R52, SR_TID.X ;  /* 0x0000000000347919 */ /* 0x000e620000002100 */
[----:B------:R-:W-:Y:S01]  /*5900*/  FFMA R51, R51, R47, R50 ;  /* 0x0000002f33337223 */ /* 0x000fe20000000032 */
[-C--:B------:R-:W-:Y:S01]  /*5910*/  FFMA R54, R54, R46.reuse, R53 ;  /* 0x0000002e36367223 */ /* 0x080fe20000000035 */
[C---:B------:R-:W-:Y:S01]  /*5920*/  FFMA R46, R58.reuse, R46, R45 ;  /* 0x0000002e3a2e7223 */ /* 0x040fe2000000002d */
[C---:B------:R-:W-:Y:S01]  /*5930*/  FFMA R49, R55.reuse, R43, R48 ;  /* 0x0000002b37317223 */ /* 0x040fe20000000030 */
[----:B------:R-:W-:Y:S01]  /*5940*/  FFMA R42, R58, R42, R41 ;  /* 0x0000002a3a2a7223 */ /* 0x000fe20000000029 */
[-C--:B------:R-:W-:Y:S01]  /*5950*/  FFMA R55, R55, R47.reuse, R54 ;  /* 0x0000002f37377223 */ /* 0x080fe20000000036 */
[----:B------:R-:W-:-:S02]  /*5960*/  FFMA R47, R59, R47, R46 ;  /* 0x0000002f3b2f7223 */ /* 0x000fc4000000002e */
[----:B------:R-:W-:Y:S01]  /*5970*/  FFMA R43, R59, R43, R42 ;  /* 0x0000002b3b2b7223 */ /* 0x000fe2000000002a */
[----:B-1----:R-:W-:Y:S01]  /*5980*/  FFMA R36, R16, R28, R57 ;  /* 0x0000001c10247223 */ /* 0x002fe20000000039 */
[----:B------:R-:W-:Y:S01]  /*5990*/  SHF.L.U32 R52, R52, 0x2, RZ ;  /* 0x0000000234347819 */ /* 0x000fe200000006ff */
[----:B------:R-:W-:Y:S01]  /*59a0*/  LDS.128 R56, [R10+0x1e0] ;  /* 0x0001e0000a387984 */ /* 0x000fe20000000c00 */
[----:B--2---:R-:W-:Y:S01]  /*59b0*/  FFMA R16, R16, R24, R39 ;  /* 0x0000001810107223 */ /* 0x004fe20000000027 */
[----:B------:R-:W-:-:S03]  /*59c0*/  FFMA R39, R17, R29, R36 ;  /* 0x0000001d11277223 */ /* 0x000fc60000000024 */
[-C--:B------:R-:W-:Y:S01]  /*59d0*/  FFMA R17, R17, R25.reuse, R16 ;  /* 0x0000001911117223 */ /* 0x080fe20000000010 */
[C---:B---3--:R-:W-:Y:S01]  /*59e0*/  FFMA R16, R12.reuse, R24, R51 ;  /* 0x000000180c107223 */ /* 0x048fe20000000033 */
[----:B------:R-:W-:Y:S01]  /*59f0*/  FFMA R36, R12, R28, R37 ;  /* 0x0000001c0c247223 */ /* 0x000fe20000000025 */
[C---:B------:R-:W-:Y:S01]  /*5a00*/  FFMA R12, R18.reuse, R30, R39 ;  /* 0x0000001e120c7223 */ /* 0x040fe20000000027 */
[----:B------:R-:W-:Y:S01]  /*5a10*/  FFMA R18, R18, R26, R17 ;  /* 0x0000001a12127223 */ /* 0x000fe20000000011 */
[C---:B------:R-:W-:Y:S01]  /*5a20*/  FFMA R17, R13.reuse, R25, R16 ;  /* 0x000000190d117223 */ /* 0x040fe20000000010 */
[-C--:B------:R-:W-:Y:S01]  /*5a30*/  FFMA R13, R13, R29.reuse, R36 ;  /* 0x0000001d0d0d7223 */ /* 0x080fe20000000024 */
[C---:B----4-:R-:W-:Y:S01]  /*5a40*/  FFMA R36, R20.reuse, R28, R49 ;  /* 0x0000001c14247223 */ /* 0x050fe20000000031 */
[-C--:B------:R-:W-:Y:S01]  /*5a50*/  FFMA R20, R20, R24.reuse, R55 ;  /* 0x0000001814147223 */ /* 0x080fe20000000037 */
[----:B------:R-:W-:Y:S01]  /*5a60*/  FFMA R24, R32, R24, R47 ;  /* 0x0000001820187223 */ /* 0x000fe2000000002f */
[C---:B------:R-:W-:Y:S01]  /*5a70*/  FFMA R16, R14.reuse, R26, R17 ;  /* 0x0000001a0e107223 */ /* 0x040fe20000000011 */
[----:B------:R-:W-:Y:S01]  /*5a80*/  LDS.128 R44, [R11+0x3e0] ;  /* 0x0003e0000b2c7984 */ /* 0x000fe20000000c00 */
[----:B------:R-:W-:Y:S01]  /*5a90*/  FFMA R14, R14, R30, R13 ;  /* 0x0000001e0e0e7223 */ /* 0x000fe2000000000d */
[C---:B------:R-:W-:Y:S01]  /*5aa0*/  FFMA R13, R21.reuse, R29, R36 ;  /* 0x0000001d150d7223 */ /* 0x040fe20000000024 */
[----:B------:R-:W-:Y:S01]  /*5ab0*/  FFMA R28, R32, R28, R43 ;  /* 0x0000001c201c7223 */ /* 0x000fe2000000002b */
[----:B------:R-:W1:Y:S01]  /*5ac0*/  LDS.128 R48, [R10+0x21e0] ;  /* 0x0021e0000a307984 */ /* 0x000e620000000c00 */
[----:B------:R-:W-:Y:S01]  /*5ad0*/  LOP3.LUT R17, R52, 0x7c, RZ, 0xc0, !PT ;  /* 0x0000007c34117812 */ /* 0x000fe200078ec0ff */
[----:B------:R-:W-:Y:S01]  /*5ae0*/  FFMA R21, R21, R25, R20 ;  /* 0x0000001915157223 */ /* 0x000fe20000000014 */
[----:B------:R-:W-:Y:S01]  /*5af0*/  FFMA R29, R33, R29, R28 ;  /* 0x0000001d211d7223 */ /* 0x000fe2000000001c */
[----:B------:R-:W-:Y:S01]  /*5b00*/  LDS.128 R36, [R10+0x3e0] ;  /* 0x0003e0000a247984 */ /* 0x000fe20000000c00 */
[----:B------:R-:W-:Y:S01]  /*5b10*/  ISETP.GE.U32.AND P1, PT, R17, 0x2c, PT ;  /* 0x0000002c1100780c */ /* 0x000fe20003f26070 */
[C---:B------:R-:W-:Y:S01]  /*5b20*/  FFMA R20, R22.reuse, R26, R21 ;  /* 0x0000001a16147223 */ /* 0x040fe20000000015 */
[-C--:B------:R-:W-:Y:S01]  /*5b30*/  FFMA R22, R22, R30.reuse, R13 ;  /* 0x0000001e16167223 */ /* 0x080fe2000000000d */
[----:B------:R-:W2:Y:S01]  /*5b40*/  LDS.128 R40, [R11+0x1e0] ;  /* 0x0001e0000b287984 */ /* 0x000ea20000000c00 */
[----:B------:R-:W-:Y:S01]  /*5b50*/  SEL R13, RZ, 0x10, P1 ;  /* 0x00000010ff0d7807 */ /* 0x000fe20000800000 */
[----:B------:R-:W-:Y:S01]  /*5b60*/  FFMA R21, R15, R31, R14 ;  /* 0x0000001f0f157223 */ /* 0x000fe2000000000e */
[----:B------:R-:W-:Y:S01]  /*5b70*/  FFMA R25, R33, R25, R24 ;  /* 0x0000001921197223 */ /* 0x000fe20000000018 */
[----:B------:R-:W3:Y:S01]  /*5b80*/  LDS.128 R52, [R10+0x23e0] ;  /* 0x0023e0000a347984 */ /* 0x000ee20000000c00 */
[----:B------:R-:W-:Y:S01]  /*5b90*/  SEL R13, R13, RZ, P0 ;  /* 0x000000ff0d0d7207 */ /* 0x000fe20000000000 */
[----:B------:R-:W-:Y:S01]  /*5ba0*/  FFMA R15, R15, R27, R16 ;  /* 0x0000001b0f0f7223 */ /* 0x000fe20000000010 */
[C---:B------:R-:W-:Y:S01]  /*5bb0*/  FFMA R30, R34.reuse, R30, R29 ;  /* 0x0000001e221e7223 */ /* 0x040fe2000000001d */
[----:B------:R-:W-:Y:S01]  /*5bc0*/  FFMA R17, R19, R31, R12 ;  /* 0x0000001f13117223 */ /* 0x000fe2000000000c */
[----:B------:R-:W-:Y:S01]  /*5bd0*/  ISETP.NE.U32.AND P1, PT, R13, RZ, PT ;  /* 0x000000ff0d00720c */ /* 0x000fe20003f25070 */
[----:B------:R-:W-:Y:S01]  /*5be0*/  FFMA R26, R34, R26, R25 ;  /* 0x0000001a221a7223 */ /* 0x000fe20000000019 */
[----:B------:R-:W-:Y:S01]  /*5bf0*/  FFMA R19, R19, R27, R18 ;  /* 0x0000001b13137223 */ /* 0x000fe20000000012 */
[C---:B------:R-:W-:Y:S01]  /*5c00*/  FFMA R13, R23.reuse, R31, R22 ;  /* 0x0000001f170d7223 */ /* 0x040fe20000000016 */
[----:B------:R-:W-:Y:S01]  /*5c10*/  FFMA R23, R23, R27, R20 ;  /* 0x0000001b17177223 */ /* 0x000fe20000000014 */
[C---:B------:R-:W-:Y:S01]  /*5c20*/  FFMA R31, R35.reuse, R31, R30 ;  /* 0x0000001f231f7223 */ /* 0x040fe2000000001e */
[----:B------:R-:W-:-:S02]  /*5c30*/  FFMA R27, R35, R27, R26 ;  /* 0x0000001b231b7223 */ /* 0x000fc4000000001a */
[----:B------:R-:W-:Y:S01]  /*5c40*/  LDS.128 R32, [R11+0x3f0] ;  /* 0x0003f0000b207984 */ /* 0x000fe20000000c00 */
[----:B-1----:R-:W-:Y:S01]  /*5c50*/  FFMA R12, R48, R44, R15 ;  /* 0x0000002c300c7223 */ /* 0x002fe2000000000f */
[C---:B--2---:R-:W-:Y:S01]  /*5c60*/  FFMA R14, R36.reuse, R40, R17 ;  /* 0x00000028240e7223 */ /* 0x044fe20000000011 */
[----:B------:R-:W-:Y:S02]  /*5c70*/  FFMA R36, R36, R44, R19 ;  /* 0x0000002c24247223 */ /* 0x000fe40000000013 */
[----:B------:R-:W-:Y:S01]  /*5c80*/  FFMA R17, R49, R45, R12 ;  /* 0x0000002d31117223 */ /* 0x000fe2000000000c */
[----:B------:R-:W-:Y:S01]  /*5c90*/  FFMA R48, R48, R40, R21 ;  /* 0x0000002830307223 */ /* 0x000fe20000000015 */
[C---:B---3--:R-:W-:Y:S01]  /*5ca0*/  FFMA R12, R52.reuse, R44, R23 ;  /* 0x0000002c340c7223 */ /* 0x048fe20000000017 */
[-C--:B------:R-:W-:Y:S01]  /*5cb0*/  FFMA R52, R52, R40.reuse, R13 ;  /* 0x0000002834347223 */ /* 0x080fe2000000000d */
[C---:B------:R-:W-:Y:S01]  /*5cc0*/  FFMA R15, R37.reuse, R41, R14 ;  /* 0x00000029250f7223 */ /* 0x040fe2000000000e */
[C---:B------:R-:W-:Y:S01]  /*5cd0*/  FFMA R40, R56.reuse, R40, R31 ;  /* 0x0000002838287223 */ /* 0x040fe2000000001f */
[-C--:B------:R-:W-:Y:S01]  /*5ce0*/  FFMA R37, R37, R45.reuse, R36 ;  /* 0x0000002d25257223 */ /* 0x080fe20000000024 */
[----:B------:R-:W-:Y:S01]  /*5cf0*/  FFMA R44, R56, R44, R27 ;  /* 0x0000002c382c7223 */ /* 0x000fe2000000001b */
[----:B------:R-:W-:Y:S01]  /*5d00*/  FFMA R13, R53, R45, R12 ;  /* 0x0000002d350d7223 */ /* 0x000fe2000000000c */
[-C--:B------:R-:W-:Y:S01]  /*5d10*/  FFMA R49, R49, R41.reuse, R48 ;  /* 0x0000002931317223 */ /* 0x080fe20000000030 */
[-C--:B------:R-:W-:Y:S01]  /*5d20*/  FFMA R53, R53, R41.reuse, R52 ;  /* 0x0000002935357223 */ /* 0x080fe20000000034 */
[C---:B------:R-:W-:Y:S01]  /*5d30*/  FFMA R36, R38.reuse, R42, R15 ;  /* 0x0000002a26247223 */ /* 0x040fe2000000000f */
[C---:B------:R-:W-:Y:S01]  /*5d40*/  FFMA R41, R57.reuse, R41, R40 ;  /* 0x0000002939297223 */ /* 0x040fe20000000028 */
[-C--:B------:R-:W-:Y:S01]  /*5d50*/  FFMA R38, R38, R46.reuse, R37 ;  /* 0x0000002e26267223 */ /* 0x080fe20000000025 */
[----:B------:R-:W-:Y:S01]  /*5d60*/  FFMA R45, R57, R45, R44 ;  /* 0x0000002d392d7223 */ /* 0x000fe2000000002c */
[----:B------:R-:W-:Y:S01]  /*5d70*/  IADD3 R40, P2, R61, UR4, RZ ;  /* 0x000000043d287c10 */ /* 0x000fe2000ff5e0ff */
[-C--:B------:R-:W-:Y:S01]  /*5d80*/  FFMA R37, R50, R46.reuse, R17 ;  /* 0x0000002e32257223 */ /* 0x080fe20000000011 */
[----:B------:R-:W-:Y:S01]  /*5d90*/  FFMA R44, R54, R46, R13 ;  /* 0x0000002e362c7223 */ /* 0x000fe2000000000d */
[-C--:B------:R-:W-:Y:S01]  /*5da0*/  FFMA R50, R50, R42.reuse, R49 ;  /* 0x0000002a32327223 */ /* 0x080fe20000000031 */
[-C--:B------:R-:W-:Y:S01]  /*5db0*/  FFMA R54, R54, R42.reuse, R53 ;  /* 0x0000002a36367223 */ /* 0x080fe20000000035 */
[----:B------:R-:W-:Y:S01]  /*5dc0*/  FFMA R42, R58, R42, R41 ;  /* 0x0000002a3a2a7223 */ /* 0x000fe20000000029 */
[----:B------:R-:W-:Y:S01]  /*5dd0*/  IADD3.X R41, R60, UR5, RZ, P2, !PT ;  /* 0x000000053c297c10 */ /* 0x000fe200097fe4ff */
[----:B------:R-:W-:Y:S01]  /*5de0*/  LDS.128 R28, [R10+0x3f0] ;  /* 0x0003f0000a1c7984 */ /* 0x000fe20000000c00 */
[----:B------:R-:W-:Y:S01]  /*5df0*/  FFMA R46, R58, R46, R45 ;  /* 0x0000002e3a2e7223 */ /* 0x000fe2000000002d */
[----:B------:R-:W-:Y:S01]  /*5e00*/  FFMA R45, R39, R47, R38 ;  /* 0x0000002f272d7223 */ /* 0x000fe20000000026 */
[----:B------:R-:W-:Y:S01]  /*5e10*/  IADD3 R38, P3, R91, UR4, RZ ;  /* 0x000000045b267c10 */ /* 0x000fe2000ff7e0ff */
[----:B------:R-:W-:Y:S01]  /*5e20*/  LDS.128 R24, [R10+0x21f0] ;  /* 0x0021f0000a187984 */ /* 0x000fe20000000c00 */
[C---:B------:R-:W-:Y:S01]  /*5e30*/  FFMA R53, R51.reuse, R43, R50 ;  /* 0x0000002b33357223 */ /* 0x040fe20000000032 */
[----:B------:R-:W-:Y:S01]  /*5e40*/  FFMA R51, R51, R47, R37 ;  /* 0x0000002f33337223 */ /* 0x000fe20000000025 */
[C---:B------:R-:W-:Y:S01]  /*5e50*/  FFMA R49, R55.reuse, R43, R54 ;  /* 0x0000002b37317223 */ /* 0x040fe20000000036 */
[----:B------:R-:W-:Y:S01]  /*5e60*/  LDS.128 R20, [R10+0x23f0] ;  /* 0x0023f0000a147984 */ /* 0x000fe20000000c00 */
[-C--:B------:R-:W-:Y:S01]  /*5e70*/  FFMA R55, R55, R47.reuse, R44 ;  /* 0x0000002f37377223 */ /* 0x080fe2000000002c */
[----:B------:R-:W-:-:S02]  /*5e80*/  FFMA R47, R59, R47, R46 ;  /* 0x0000002f3b2f7223 */ /* 0x000fc4000000002e */
[----:B------:R-:W-:Y:S04]  /*5e90*/  LDS.128 R12, [R10+0x1f0] ;  /* 0x0001f0000a0c7984 */ /* 0x000fe80000000c00 */
[----:B------:R-:W1:Y:S04]  /*5ea0*/  LDS.128 R16, [R11+0x1f0] ;  /* 0x0001f0000b107984 */ /* 0x000e680000000c00 */
[----:B------:R-:W-:Y:S06]  /*5eb0*/  BAR.SYNC 0x0 ;  /* 0x0000000000007b1d */ /* 0x000fec0000000000 */
[----:B------:R-:W-:Y:S01]  /*5ec0*/  @!PT LDS RZ, [RZ] ;  /* 0x00000000fffff984 */ /* 0x000fe20000000800 */
[----:B------:R-:W-:Y:S01]  /*5ed0*/  @!PT LDS RZ, [RZ] ;  /* 0x00000000fffff984 */ /* 0x000fe20000000800 */
[----:B------:R-:W-:Y:S01]  /*5ee0*/  @!PT LDS RZ, [RZ] ;  /* 0x00000000fffff984 */ /* 0x000fe20000000800 */
[----:B------:R2:W-:Y:S01]  /*5ef0*/  LDGSTS.E.BYPASS.128 [R8], [R40.64], P1 ;  /* 0x0000000028087fae */ /* 0x0005e20008901c46 */
[-C--:B------:R-:W-:Y:S01]  /*5f00*/  FFMA R11, R39, R43.reuse, R36 ;  /* 0x0000002b270b7223 */ /* 0x080fe20000000024 */
[----:B------:R-:W-:Y:S01]  /*5f10*/  IADD3.X R39, R90, UR5, RZ, P3, !PT ;  /* 0x000000055a277c10 */ /* 0x000fe20009ffe4ff */
[----:B------:R-:W-:Y:S01]  /*5f20*/  FFMA R43, R59, R43, R42 ;  /* 0x0000002b3b2b7223 */ /* 0x000fe2000000002a */
[----:B--2---:R-:W-:-:S04]  /*5f30*/  IADD3 R40, P2, R63, UR4, RZ ;  /* 0x000000043f287c10 */ /* 0x004fc8000ff5e0ff */
[----:B------:R-:W-:-:S05]  /*5f40*/  IADD3.X R41, R62, UR5, RZ, P2, !PT ;  /* 0x000000053e297c10 */ /* 0x000fca00097fe4ff */
[----:B------:R2:W-:Y:S01]  /*5f50*/  LDGSTS.E.BYPASS.128 [R0], [R40.64], P1 ;  /* 0x0000000028007fae */ /* 0x0005e20008901c46 */
[----:B-1----:R-:W-:Y:S01]  /*5f60*/  FFMA R42, R28, R16, R11 ;  /* 0x000000101c2a7223 */ /* 0x002fe2000000000b */
[----:B--2---:R-:W-:-:S03]  /*5f70*/  IADD3 R40, P2, R65, UR4, RZ ;  /* 0x0000000441287c10 */ /* 0x004fc6000ff5e0ff */
[----:B------:R-:W-:Y:S01]  /*5f80*/  FFMA R11, R29, R17, R42 ;  /* 0x000000111d0b7223 */ /* 0x000fe2000000002a */
[----:B------:R-:W-:-:S05]  /*5f90*/  IADD3.X R41, R64, UR5, RZ, P2, !PT ;  /* 0x0000000540297c10 */ /* 0x000fca00097fe4ff */
[----:B------:R1:W-:Y:S02]  /*5fa0*/  LDGSTS.E.BYPASS.128 [R2], [R40.64], P1 ;  /* 0x0000000028027fae */ /* 0x0003e40008901c46 */
[----:B-1----:R-:W-:-:S04]  /*5fb0*/  IADD3 R40, P2, R67, UR4, RZ ;  /* 0x0000000443287c10 */ /* 0x002fc8000ff5e0ff */
        /* <DEDUP_REMOVED lines=13> */
[----:B------:R1:W-:Y:S04]  /*6090*/  LDGSTS.E.BYPASS.128 [R7], [R40.64], P1 ;  /* 0x0000000028077fae */ /* 0x0003e80008901c46 */
[----:B------:R-:W0:Y:S01]  /*60a0*/  LDGDEPBAR ;  /* 0x00000000000079af */ /* 0x000e220000000000 */
[----:B-1----:R-:W-:-:S04]  /*60b0*/  IADD3 R40, P2, R77, UR4, RZ ;  /* 0x000000044d287c10 */ /* 0x002fc8000ff5e0ff */
[----:B------:R-:W-:-:S05]  /*60c0*/  IADD3.X R41, R76, UR5, RZ, P2, !PT ;  /* 0x000000054c297c10 */ /* 0x000fca00097fe4ff */
[----:B------:R1:W-:Y:S02]  /*60d0*/  LDGSTS.E.BYPASS.128 [R8+0x4000], [R40.64], P1 ;  /* 0x0400000028087fae */ /* 0x0003e40008901c46 */
        /* <DEDUP_REMOVED lines=13> */
[----:B------:R-:W-:Y:S02]  /*61b0*/  IADD3.X R41, R86, UR5, RZ, P2, !PT ;  /* 0x0000000556297c10 */ /* 0x000fe400097fe4ff */
[----:B------:R-:W-:Y:S01]  /*61c0*/  IADD3 R36, P2, R89, UR4, RZ ;  /* 0x0000000459247c10 */ /* 0x000fe2000ff5e0ff */
[----:B------:R-:W-:Y:S02]  /*61d0*/  UIADD3 UR4, UP0, UR4, 0x200, URZ ;  /* 0x0000020004047890 */ /* 0x000fe4000ff1e03f */
[----:B------:R1:W-:Y:S01]  /*61e0*/  LDGSTS.E.BYPASS.128 [R5+0x4000], [R40.64], P1 ;  /* 0x0400000028057fae */ /* 0x0003e20008901c46 */
[----:B------:R-:W-:Y:S01]  /*61f0*/  IADD3.X R37, R88, UR5, RZ, P2, !PT ;  /* 0x0000000558257c10 */ /* 0x000fe200097fe4ff */
[----:B------:R-:W-:-:S04]  /*6200*/  UIADD3.X UR5, URZ, UR5, URZ, UP0, !UPT ;  /* 0x000000053f057290 */ /* 0x000fc800087fe43f */
[----:B------:R2:W-:Y:S04]  /*6210*/  LDGSTS.E.BYPASS.128 [R6+0x4000], [R36.64], P1 ;  /* 0x0400000024067fae */ /* 0x0005e80008901c46 */
[----:B------:R3:W-:Y:S01]  /*6220*/  LDGSTS.E.BYPASS.128 [R7+0x4000], [R38.64], P1 ;  /* 0x0400000026077fae */ /* 0x0007e20008901c46 */
[----:B------:R-:W-:Y:S01]  /*6230*/  PLOP3.LUT P1, PT, P0, PT, PT, 0x80, 0x0 ;  /* 0x000000000000781c */ /* 0x000fe2000072f070 */
[----:B-1----:R-:W-:Y:S01]  /*6240*/  FFMA R40, R28, R32, R45 ;  /* 0x000000201c287223 */ /* 0x002fe2000000002d */
[C---:B------:R-:W-:Y:S01]  /*6250*/  FFMA R28, R24.reuse, R16, R53 ;  /* 0x00000010181c7223 */ /* 0x040fe20000000035 */
[----:B------:R-:W0:Y:S01]  /*6260*/  LDGDEPBAR ;  /* 0x00000000000079af */ /* 0x000e220000000000 */
[----:B------:R-:W-:Y:S01]  /*6270*/  FFMA R24, R24, R32, R51 ;  /* 0x0000002018187223 */ /* 0x000fe20000000033 */
[----:B------:R-:W-:Y:S01]  /*6280*/  FFMA R29, R29, R33, R40 ;  /* 0x000000211d1d7223 */ /* 0x000fe20000000028 */
[C---:B------:R-:W-:Y:S01]  /*6290*/  FFMA R41, R25.reuse, R17, R28 ;  /* 0x0000001119297223 */ /* 0x040fe2000000001c */
[----:B------:R-:W-:Y:S01]  /*62a0*/  PLOP3.LUT P0, PT, PT, PT, PT, 0x8, 0x0 ;  /* 0x000000000000781c */ /* 0x000fe20003f0e170 */
[----:B------:R-:W-:Y:S01]  /*62b0*/  FFMA R25, R25, R33, R24 ;  /* 0x0000002119197223 */ /* 0x000fe20000000018 */
[C---:B------:R-:W-:Y:S01]  /*62c0*/  FFMA R24, R30.reuse, R18, R11 ;  /* 0x000000121e187223 */ /* 0x040fe2000000000b */
[----:B--2---:R-:W-:Y:S01]  /*62d0*/  FFMA R36, R30, R34, R29 ;  /* 0x000000221e247223 */ /* 0x004fe2000000001d */
[C---:B------:R-:W-:Y:S01]  /*62e0*/  FFMA R30, R26.reuse, R18, R41 ;  /* 0x000000121a1e7223 */ /* 0x040fe20000000029 */
[----:B------:R-:W-:Y:S01]  /*62f0*/  FFMA R28, R26, R34, R25 ;  /* 0x000000221a1c7223 */ /* 0x000fe20000000019 */
        /* <DEDUP_REMOVED lines=14> */
[----:B------:R-:W-:Y:S01]  /*63e0*/  FFMA R34, R14, R34, R33 ;  /* 0x000000220e227223 */ /* 0x000fe20000000021 */
[----:B------:R-:W-:-:S04]  /*63f0*/  DEPBAR.LE SB0, 0x0 ;  /* 0x000080000000791a */ /* 0x000fc80000000000 */
[----:B------:R-:W-:Y:S01]  /*6400*/  FFMA R14, R14, R18, R13 ;  /* 0x000000120e0e7223 */ /* 0x000fe2000000000d */
[C---:B------:R-:W-:Y:S01]  /*6410*/  FFMA R22, R23.reuse, R19, R22 ;  /* 0x0000001317167223 */ /* 0x040fe20000000016 */
[-C--:B------:R-:W-:Y:S01]  /*6420*/  FFMA R23, R23, R35.reuse, R16 ;  /* 0x0000002317177223 */ /* 0x080fe20000000010 */
[C---:B------:R-:W-:Y:S01]  /*6430*/  FFMA R21, R15.reuse, R35, R34 ;  /* 0x000000230f157223 */ /* 0x040fe20000000022 */
[----:B------:R-:W-:Y:S01]  /*6440*/  FFMA R20, R15, R19, R14 ;  /* 0x000000130f147223 */ /* 0x000fe2000000000e */
[----:B------:R-:W-:Y:S06]  /*6450*/  BAR.SYNC 0x0 ;  /* 0x0000000000007b1d */ /* 0x000fec0000000000 */
[----:B---3--:R-:W-:Y:S01]  /*6460*/  @!P1 CALL.REL.NOINC `(.L_x_0) ;  /* 0x0000001000009944 */ /* 0x008fe20003c00000 */
[----:B------:R-:W-:Y:S05]  /*6470*/  BRA `(.L_x_1) ;  /* 0xffffaf9000007947 */ /* 0x000fea000383ffff */
.L_x_0:
[----:B------:R-:W1:Y:S01]  /*6480*/  S2R R0, SR_TID.X ;  /* 0x0000000000007919 */ /* 0x000e620000002100 */
[----:B------:R-:W-:-:S04]  /*6490*/  DEPBAR.LE SB0, 0x0 ;  /* 0x000080000000791a */ /* 0x000fc80000000000 */
[----:B------:R-:W2:Y:S01]  /*64a0*/  S2R R48, SR_TID.X ;  /* 0x0000000000307919 */ /* 0x000ea20000002100 */
[----:B------:R-:W-:Y:S01]  /*64b0*/  ULDC UR4, c[0x0][0x178] ;  /* 0x00005e0000047ab9 */ /* 0x000fe20000000800 */
[----:B------:R-:W-:Y:S01]  /*64c0*/  MOV R11, 0x4 ;  /* 0x00000004000b7802 */ /* 0x000fe20000000f00 */
[----:B------:R-:W-:Y:S01]  /*64d0*/  UIMAD UR4, UR4, 0x32, URZ ;  /* 0x00000032040478a4 */ /* 0x000fe2000f8e023f */
[--C-:B-1----:R-:W-:Y:S02]  /*64e0*/  SHF.R.U32.HI R2, RZ, 0x3, R0.reuse ;  /* 0x00000003ff027819 */ /* 0x102fe40000011600 */
[----:B------:R-:W-:Y:S02]  /*64f0*/  SHF.R.U32.HI R3, RZ, 0x3, R0 ;  /* 0x00000003ff037819 */ /* 0x000fe40000011600 */
[----:B------:R-:W-:Y:S02]  /*6500*/  LOP3.LUT R0, R2, 0xe, RZ, 0xc0, !PT ;  /* 0x0000000e02007812 */ /* 0x000fe400078ec0ff */
[----:B--2---:R-:W-:-:S02]  /*6510*/  SHF.L.U32 R48, R48, 0x2, RZ ;  /* 0x0000000230307819 */ /* 0x004fc400000006ff */
[----:B------:R-:W-:Y:S01]  /*6520*/  SGXT.U32 R3, R3, 0x4 ;  /* 0x000000040303781a */ /* 0x000fe20000000000 */
[----:B------:R-:W-:Y:S01]  /*6530*/  IMAD R9, R0, 0x24, R9 ;  /* 0x0000002400097824 */ /* 0x000fe200078e0209 */
[----:B------:R-:W-:Y:S01]  /*6540*/  LOP3.LUT R0, R48, 0x1c, RZ, 0xc0, !PT ;  /* 0x0000001c30007812 */ /* 0x000fe200078ec0ff */
[----:B------:R-:W-:Y:S06]  /*6550*/  BAR.SYNC 0x0 ;  /* 0x0000000000007b1d */ /* 0x000fec0000000000 */
[----:B------:R-:W-:Y:S01]  /*6560*/  IMAD R4, R3, 0x24, R0 ;  /* 0x0000002403047824 */ /* 0x000fe200078e0200 */
[----:B------:R-:W-:Y:S01]  /*6570*/  STS.64 [R9.X4], R20 ;  /* 0x0000001409007388 */ /* 0x000fe20000004a00 */
[----:B------:R-:W-:-:S02]  /*6580*/  LOP3.LUT R92, R92, 0x1c, R48, 0xf8, !PT ;  /* 0x0000001c5c5c7812 */ /* 0x000fc400078ef830 */
[C---:B------:R-:W-:Y:S01]  /*6590*/  LOP3.LUT R0, R93.reuse, 0x10, RZ, 0xfc, !PT ;  /* 0x000000105d007812 */ /* 0x040fe200078efcff */
[----:B------:R-:W-:Y:S04]  /*65a0*/  STS.64 [R9.X4+0x90], R24 ;  /* 0x0000901809007388 */ /* 0x000fe80000004a00 */
[----:B------:R-:W-:Y:S06]  /*65b0*/  BAR.SYNC 0x0 ;  /* 0x0000000000007b1d */ /* 0x000fec0000000000 */
[----:B------:R-:W1:Y:S04]  /*65c0*/  LDS.128 R12, [R4.X4] ;  /* 0x00000000040c7984 */ /* 0x000e680000004c00 */
[----:B------:R-:W-:Y:S06]  /*65d0*/  BAR.SYNC 0x0 ;  /* 0x0000000000007b1d */ /* 0x000fec0000000000 */
[----:B------:R-:W-:Y:S01]  /*65e0*/  ISETP.GE.AND P0, PT, R92, 0xac, PT ;  /* 0x000000ac5c00780c */ /* 0x000fe20003f06270 */
[C---:B------:R-:W-:Y:S01]  /*65f0*/  IMAD R92, R93.reuse, 0xac, R92 ;  /* 0x000000ac5d5c7824 */ /* 0x040fe200078e025c */
[----:B------:R-:W-:Y:S02]  /*6600*/  STS.64 [R9.X4], R26 ;  /* 0x0000001a09007388 */ /* 0x000fe40000004a00 */
[----:B------:R-:W-:Y:S01]  /*6610*/  ISETP.LT.AND P1, PT, R93, UR4, !P0 ;  /* 0x000000045d007c0c */ /* 0x000fe2000c721270 */
[----:B------:R-:W-:Y:S01]  /*6620*/  IMAD.WIDE R2, R92, R11, c[0x0][0x170] ;  /* 0x00005c005c027625 */ /* 0x000fe200078e020b */
[----:B------:R-:W-:Y:S01]  /*6630*/  ISETP.LT.AND P0, PT, R0, UR4, !P0 ;  /* 0x0000000400007c0c */ /* 0x000fe2000c701270 */
[----:B------:R-:W-:Y:S04]  /*6640*/  STS.64 [R9.X4+0x90], R22 ;  /* 0x0000901609007388 */ /* 0x000fe80000004a00 */
[----:B------:R-:W-:Y:S06]  /*6650*/  BAR.SYNC 0x0 ;  /* 0x0000000000007b1d */ /* 0x000fec0000000000 */
[----:B-1----:R1:W-:Y:S02]  /*6660*/  @P1 STG.E.128 [R2.64], R12 ;  /* 0x0000000c02001986 */ /* 0x0023e4000c101d06 */
[----:B------:R-:W-:Y:S05]  /*6670*/  @!P0 EXIT ;  /* 0x000000000000894d */ /* 0x000fea0003800000 */
[----:B------:R-:W2:Y:S01]  /*6680*/  LDS.128 R4, [R4.X4] ;  /* 0x0000000004047984 */ /* 0x000ea20000004c00 */
[----:B-1----:R-:W-:-:S05]  /*6690*/  IADD3 R2, R92, 0xac0, RZ ;  /* 0x00000ac05c027810 */ /* 0x002fca0007ffe0ff */
[----:B------:R-:W-:-:S05]  /*66a0*/  IMAD.WIDE R2, R2, R11, c[0x0][0x170] ;  /* 0x00005c0002027625 */ /* 0x000fca00078e020b */
[----:B--2---:R-:W-:Y:S01]  /*66b0*/  STG.E.128 [R2.64], R4 ;  /* 0x0000000402007986 */ /* 0x004fe2000c101d06 */
[----:B------:R-:W-:Y:S05]  /*66c0*/  EXIT ;  /* 0x000000000000794d */ /* 0x000fea0003800000 */
.L_x_2:
[----:B------:R-:W-:-:S00]  /*66d0*/  BRA `(.L_x_2) ;  /* 0xfffffff000007947 */ /* 0x000fc0000383ffff */
[----:B------:R-:W-:-:S00]  /*66e0*/  NOP ;  /* 0x0000000000007918 */ /* 0x000fc00000000000 */
        /* <DEDUP_REMOVED lines=9> */
.L_x_3:


//--------------------- .nv.shared.triton_mm      --------------------------
	.section	.nv.shared.triton_mm,"aw",@nobits
	.align	16
